//
// Generated by NVIDIA NVVM Compiler
//
// Compiler Build ID: CL-36424714
// Cuda compilation tools, release 13.0, V13.0.88
// Based on NVVM 20.0.0
//

.version 9.0
.target sm_100
.address_size 64

	// .globl	_Z16Matrix_MulKerneliiiPfS_S_
// _ZZ22Matrix_MulKernel_TilediiiPfS_S_E4ds_A has been demoted
// _ZZ22Matrix_MulKernel_TilediiiPfS_S_E4ds_B has been demoted
// _ZZ30Matrix_MulKernel_Tiled_PaddingiiiPfS_S_E4ds_A has been demoted
// _ZZ30Matrix_MulKernel_Tiled_PaddingiiiPfS_S_E4ds_B has been demoted
// _ZZ26Matrix_MulKernel_RegTilingiiiPfS_S_E3d_B has been demoted

.visible .entry _Z16Matrix_MulKerneliiiPfS_S_(
	.param .u32 _Z16Matrix_MulKerneliiiPfS_S__param_0,
	.param .u32 _Z16Matrix_MulKerneliiiPfS_S__param_1,
	.param .u32 _Z16Matrix_MulKerneliiiPfS_S__param_2,
	.param .u64 .ptr .align 1 _Z16Matrix_MulKerneliiiPfS_S__param_3,
	.param .u64 .ptr .align 1 _Z16Matrix_MulKerneliiiPfS_S__param_4,
	.param .u64 .ptr .align 1 _Z16Matrix_MulKerneliiiPfS_S__param_5
)
{
	.reg .pred 	%p<13>;
	.reg .b32 	%r<41>;
	.reg .b32 	%f<68>;
	.reg .b64 	%rd<53>;

	ld.param.u32 	%r20, [_Z16Matrix_MulKerneliiiPfS_S__param_0];
	ld.param.u32 	%r18, [_Z16Matrix_MulKerneliiiPfS_S__param_1];
	ld.param.u32 	%r19, [_Z16Matrix_MulKerneliiiPfS_S__param_2];
	ld.param.u64 	%rd7, [_Z16Matrix_MulKerneliiiPfS_S__param_3];
	ld.param.u64 	%rd8, [_Z16Matrix_MulKerneliiiPfS_S__param_4];
	ld.param.u64 	%rd6, [_Z16Matrix_MulKerneliiiPfS_S__param_5];
	cvta.to.global.u64 	%rd1, %rd8;
	cvta.to.global.u64 	%rd2, %rd7;
	mov.u32 	%r21, %ctaid.y;
	mov.u32 	%r22, %ntid.y;
	mov.u32 	%r23, %tid.y;
	mad.lo.s32 	%r1, %r21, %r22, %r23;
	mov.u32 	%r24, %ctaid.x;
	mov.u32 	%r25, %ntid.x;
	mov.u32 	%r26, %tid.x;
	mad.lo.s32 	%r2, %r24, %r25, %r26;
	setp.ge.s32 	%p1, %r1, %r20;
	setp.ge.s32 	%p2, %r2, %r19;
	or.pred  	%p3, %p1, %p2;
	@%p3 bra 	$L__BB0_14;
	setp.lt.s32 	%p4, %r18, 1;
	mov.f32 	%f67, 0f00000000;
	@%p4 bra 	$L__BB0_13;
	mul.lo.s32 	%r3, %r18, %r1;
	and.b32  	%r4, %r18, 7;
	setp.lt.u32 	%p5, %r18, 8;
	mov.f32 	%f67, 0f00000000;
	mov.b32 	%r39, 0;
	@%p5 bra 	$L__BB0_5;
	and.b32  	%r39, %r18, 2147483640;
	neg.s32 	%r37, %r39;
	shl.b32 	%r7, %r19, 3;
	mul.wide.u32 	%rd9, %r3, 4;
	add.s64 	%rd10, %rd9, %rd2;
	add.s64 	%rd52, %rd10, 16;
	mov.f32 	%f67, 0f00000000;
	mul.wide.s32 	%rd13, %r19, 4;
	mov.u32 	%r36, %r2;
$L__BB0_4:
	.pragma "nounroll";
	ld.global.f32 	%f17, [%rd52+-16];
	mul.wide.s32 	%rd11, %r36, 4;
	add.s64 	%rd12, %rd1, %rd11;
	ld.global.f32 	%f18, [%rd12];
	fma.rn.f32 	%f19, %f17, %f18, %f67;
	ld.global.f32 	%f20, [%rd52+-12];
	add.s64 	%rd14, %rd12, %rd13;
	ld.global.f32 	%f21, [%rd14];
	fma.rn.f32 	%f22, %f20, %f21, %f19;
	ld.global.f32 	%f23, [%rd52+-8];
	add.s64 	%rd15, %rd14, %rd13;
	ld.global.f32 	%f24, [%rd15];
	fma.rn.f32 	%f25, %f23, %f24, %f22;
	ld.global.f32 	%f26, [%rd52+-4];
	add.s64 	%rd16, %rd15, %rd13;
	ld.global.f32 	%f27, [%rd16];
	fma.rn.f32 	%f28, %f26, %f27, %f25;
	ld.global.f32 	%f29, [%rd52];
	add.s64 	%rd17, %rd16, %rd13;
	ld.global.f32 	%f30, [%rd17];
	fma.rn.f32 	%f31, %f29, %f30, %f28;
	ld.global.f32 	%f32, [%rd52+4];
	add.s64 	%rd18, %rd17, %rd13;
	ld.global.f32 	%f33, [%rd18];
	fma.rn.f32 	%f34, %f32, %f33, %f31;
	ld.global.f32 	%f35, [%rd52+8];
	add.s64 	%rd19, %rd18, %rd13;
	ld.global.f32 	%f36, [%rd19];
	fma.rn.f32 	%f37, %f35, %f36, %f34;
	ld.global.f32 	%f38, [%rd52+12];
	add.s64 	%rd20, %rd19, %rd13;
	ld.global.f32 	%f39, [%rd20];
	fma.rn.f32 	%f67, %f38, %f39, %f37;
	add.s32 	%r37, %r37, 8;
	add.s32 	%r36, %r36, %r7;
	add.s64 	%rd52, %rd52, 32;
	setp.ne.s32 	%p6, %r37, 0;
	@%p6 bra 	$L__BB0_4;
$L__BB0_5:
	setp.eq.s32 	%p7, %r4, 0;
	@%p7 bra 	$L__BB0_13;
	and.b32  	%r13, %r18, 3;
	setp.lt.u32 	%p8, %r4, 4;
	@%p8 bra 	$L__BB0_8;
	add.s32 	%r28, %r39, %r3;
	mul.wide.u32 	%rd21, %r28, 4;
	add.s64 	%rd22, %rd2, %rd21;
	ld.global.f32 	%f41, [%rd22];
	mad.lo.s32 	%r29, %r39, %r19, %r2;
	mul.wide.s32 	%rd23, %r29, 4;
	add.s64 	%rd24, %rd1, %rd23;
	ld.global.f32 	%f42, [%rd24];
	fma.rn.f32 	%f43, %f41, %f42, %f67;
	cvt.u64.u32 	%rd25, %r3;
	cvt.u64.u32 	%rd26, %r39;
	add.s64 	%rd27, %rd26, %rd25;
	shl.b64 	%rd28, %rd27, 2;
	add.s64 	%rd29, %rd2, %rd28;
	ld.global.f32 	%f44, [%rd29+4];
	mul.wide.s32 	%rd30, %r19, 4;
	add.s64 	%rd31, %rd24, %rd30;
	ld.global.f32 	%f45, [%rd31];
	fma.rn.f32 	%f46, %f44, %f45, %f43;
	ld.global.f32 	%f47, [%rd29+8];
	add.s64 	%rd32, %rd31, %rd30;
	ld.global.f32 	%f48, [%rd32];
	fma.rn.f32 	%f49, %f47, %f48, %f46;
	ld.global.f32 	%f50, [%rd29+12];
	add.s64 	%rd33, %rd32, %rd30;
	ld.global.f32 	%f51, [%rd33];
	fma.rn.f32 	%f67, %f50, %f51, %f49;
	add.s32 	%r39, %r39, 4;
$L__BB0_8:
	setp.eq.s32 	%p9, %r13, 0;
	@%p9 bra 	$L__BB0_13;
	setp.eq.s32 	%p10, %r13, 1;
	@%p10 bra 	$L__BB0_11;
	add.s32 	%r30, %r39, %r3;
	mul.wide.u32 	%rd34, %r30, 4;
	add.s64 	%rd35, %rd2, %rd34;
	ld.global.f32 	%f53, [%rd35];
	mad.lo.s32 	%r31, %r39, %r19, %r2;
	mul.wide.s32 	%rd36, %r31, 4;
	add.s64 	%rd37, %rd1, %rd36;
	ld.global.f32 	%f54, [%rd37];
	fma.rn.f32 	%f55, %f53, %f54, %f67;
	cvt.u64.u32 	%rd38, %r3;
	cvt.u64.u32 	%rd39, %r39;
	add.s64 	%rd40, %rd39, %rd38;
	shl.b64 	%rd41, %rd40, 2;
	add.s64 	%rd42, %rd2, %rd41;
	ld.global.f32 	%f56, [%rd42+4];
	mul.wide.s32 	%rd43, %r19, 4;
	add.s64 	%rd44, %rd37, %rd43;
	ld.global.f32 	%f57, [%rd44];
	fma.rn.f32 	%f67, %f56, %f57, %f55;
	add.s32 	%r39, %r39, 2;
$L__BB0_11:
	and.b32  	%r32, %r18, 1;
	setp.eq.b32 	%p11, %r32, 1;
	not.pred 	%p12, %p11;
	@%p12 bra 	$L__BB0_13;
	add.s32 	%r33, %r39, %r3;
	mul.wide.u32 	%rd45, %r33, 4;
	add.s64 	%rd46, %rd2, %rd45;
	ld.global.f32 	%f58, [%rd46];
	mad.lo.s32 	%r34, %r39, %r19, %r2;
	mul.wide.s32 	%rd47, %r34, 4;
	add.s64 	%rd48, %rd1, %rd47;
	ld.global.f32 	%f59, [%rd48];
	fma.rn.f32 	%f67, %f58, %f59, %f67;
$L__BB0_13:
	mad.lo.s32 	%r35, %r19, %r1, %r2;
	cvta.to.global.u64 	%rd49, %rd6;
	mul.wide.s32 	%rd50, %r35, 4;
	add.s64 	%rd51, %rd49, %rd50;
	st.global.f32 	[%rd51], %f67;
$L__BB0_14:
	ret;

}
	// .globl	_Z22Matrix_MulKernel_TilediiiPfS_S_
.visible .entry _Z22Matrix_MulKernel_TilediiiPfS_S_(
	.param .u32 _Z22Matrix_MulKernel_TilediiiPfS_S__param_0,
	.param .u32 _Z22Matrix_MulKernel_TilediiiPfS_S__param_1,
	.param .u32 _Z22Matrix_MulKernel_TilediiiPfS_S__param_2,
	.param .u64 .ptr .align 1 _Z22Matrix_MulKernel_TilediiiPfS_S__param_3,
	.param .u64 .ptr .align 1 _Z22Matrix_MulKernel_TilediiiPfS_S__param_4,
	.param .u64 .ptr .align 1 _Z22Matrix_MulKernel_TilediiiPfS_S__param_5
)
{
	.reg .pred 	%p<12>;
	.reg .b32 	%r<42>;
	.reg .b32 	%f<63>;
	.reg .b64 	%rd<13>;
	// demoted variable
	.shared .align 4 .b8 _ZZ22Matrix_MulKernel_TilediiiPfS_S_E4ds_A[1024];
	// demoted variable
	.shared .align 4 .b8 _ZZ22Matrix_MulKernel_TilediiiPfS_S_E4ds_B[1024];
	ld.param.u32 	%r23, [_Z22Matrix_MulKernel_TilediiiPfS_S__param_0];
	ld.param.u32 	%r24, [_Z22Matrix_MulKernel_TilediiiPfS_S__param_1];
	ld.param.u32 	%r25, [_Z22Matrix_MulKernel_TilediiiPfS_S__param_2];
	ld.param.u64 	%rd4, [_Z22Matrix_MulKernel_TilediiiPfS_S__param_3];
	ld.param.u64 	%rd5, [_Z22Matrix_MulKernel_TilediiiPfS_S__param_4];
	ld.param.u64 	%rd6, [_Z22Matrix_MulKernel_TilediiiPfS_S__param_5];
	mov.u32 	%r26, %ctaid.y;
	mov.u32 	%r27, %ntid.y;
	mov.u32 	%r39, %tid.y;
	mad.lo.s32 	%r2, %r26, %r27, %r39;
	mov.u32 	%r28, %ctaid.x;
	mov.u32 	%r29, %ntid.x;
	mov.u32 	%r37, %tid.x;
	mad.lo.s32 	%r4, %r28, %r29, %r37;
	setp.lt.s32 	%p1, %r24, 1;
	mov.f32 	%f62, 0f00000000;
	@%p1 bra 	$L__BB1_7;
	add.s32 	%r30, %r24, 15;
	shr.u32 	%r31, %r30, 4;
	shl.b32 	%r32, %r39, 6;
	mov.u32 	%r33, _ZZ22Matrix_MulKernel_TilediiiPfS_S_E4ds_A;
	add.s32 	%r5, %r33, %r32;
	shl.b32 	%r34, %r37, 2;
	add.s32 	%r6, %r5, %r34;
	mov.u32 	%r35, _ZZ22Matrix_MulKernel_TilediiiPfS_S_E4ds_B;
	add.s32 	%r8, %r35, %r34;
	add.s32 	%r7, %r8, %r32;
	neg.s32 	%r41, %r31;
	mad.lo.s32 	%r40, %r39, %r25, %r4;
	shl.b32 	%r11, %r25, 4;
	mad.lo.s32 	%r38, %r24, %r2, %r37;
	cvta.to.global.u64 	%rd1, %rd4;
	cvta.to.global.u64 	%rd2, %rd5;
	mov.f32 	%f62, 0f00000000;
$L__BB1_2:
	setp.ge.s32 	%p2, %r2, %r23;
	mul.wide.s32 	%rd7, %r38, 4;
	add.s64 	%rd3, %rd1, %rd7;
	setp.ge.s32 	%p3, %r37, %r24;
	mov.f32 	%f60, 0f00000000;
	or.pred  	%p4, %p2, %p3;
	@%p4 bra 	$L__BB1_4;
	ld.global.f32 	%f60, [%rd3];
$L__BB1_4:
	setp.ge.s32 	%p5, %r4, %r25;
	st.shared.f32 	[%r6], %f60;
	setp.ge.s32 	%p6, %r39, %r24;
	mov.f32 	%f61, 0f00000000;
	or.pred  	%p7, %p5, %p6;
	@%p7 bra 	$L__BB1_6;
	mul.wide.s32 	%rd8, %r40, 4;
	add.s64 	%rd9, %rd2, %rd8;
	ld.global.f32 	%f61, [%rd9];
$L__BB1_6:
	st.shared.f32 	[%r7], %f61;
	bar.sync 	0;
	ld.shared.f32 	%f12, [%r5];
	ld.shared.f32 	%f13, [%r8];
	fma.rn.f32 	%f14, %f12, %f13, %f62;
	ld.shared.f32 	%f15, [%r5+4];
	ld.shared.f32 	%f16, [%r8+64];
	fma.rn.f32 	%f17, %f15, %f16, %f14;
	ld.shared.f32 	%f18, [%r5+8];
	ld.shared.f32 	%f19, [%r8+128];
	fma.rn.f32 	%f20, %f18, %f19, %f17;
	ld.shared.f32 	%f21, [%r5+12];
	ld.shared.f32 	%f22, [%r8+192];
	fma.rn.f32 	%f23, %f21, %f22, %f20;
	ld.shared.f32 	%f24, [%r5+16];
	ld.shared.f32 	%f25, [%r8+256];
	fma.rn.f32 	%f26, %f24, %f25, %f23;
	ld.shared.f32 	%f27, [%r5+20];
	ld.shared.f32 	%f28, [%r8+320];
	fma.rn.f32 	%f29, %f27, %f28, %f26;
	ld.shared.f32 	%f30, [%r5+24];
	ld.shared.f32 	%f31, [%r8+384];
	fma.rn.f32 	%f32, %f30, %f31, %f29;
	ld.shared.f32 	%f33, [%r5+28];
	ld.shared.f32 	%f34, [%r8+448];
	fma.rn.f32 	%f35, %f33, %f34, %f32;
	ld.shared.f32 	%f36, [%r5+32];
	ld.shared.f32 	%f37, [%r8+512];
	fma.rn.f32 	%f38, %f36, %f37, %f35;
	ld.shared.f32 	%f39, [%r5+36];
	ld.shared.f32 	%f40, [%r8+576];
	fma.rn.f32 	%f41, %f39, %f40, %f38;
	ld.shared.f32 	%f42, [%r5+40];
	ld.shared.f32 	%f43, [%r8+640];
	fma.rn.f32 	%f44, %f42, %f43, %f41;
	ld.shared.f32 	%f45, [%r5+44];
	ld.shared.f32 	%f46, [%r8+704];
	fma.rn.f32 	%f47, %f45, %f46, %f44;
	ld.shared.f32 	%f48, [%r5+48];
	ld.shared.f32 	%f49, [%r8+768];
	fma.rn.f32 	%f50, %f48, %f49, %f47;
	ld.shared.f32 	%f51, [%r5+52];
	ld.shared.f32 	%f52, [%r8+832];
	fma.rn.f32 	%f53, %f51, %f52, %f50;
	ld.shared.f32 	%f54, [%r5+56];
	ld.shared.f32 	%f55, [%r8+896];
	fma.rn.f32 	%f56, %f54, %f55, %f53;
	ld.shared.f32 	%f57, [%r5+60];
	ld.shared.f32 	%f58, [%r8+960];
	fma.rn.f32 	%f62, %f57, %f58, %f56;
	bar.sync 	0;
	add.s32 	%r41, %r41, 1;
	setp.ne.s32 	%p8, %r41, 0;
	add.s32 	%r40, %r40, %r11;
	add.s32 	%r39, %r39, 16;
	add.s32 	%r38, %r38, 16;
	add.s32 	%r37, %r37, 16;
	@%p8 bra 	$L__BB1_2;
$L__BB1_7:
	setp.ge.s32 	%p9, %r2, %r23;
	setp.ge.s32 	%p10, %r4, %r25;
	or.pred  	%p11, %p9, %p10;
	@%p11 bra 	$L__BB1_9;
	mad.lo.s32 	%r36, %r25, %r2, %r4;
	cvta.to.global.u64 	%rd10, %rd6;
	mul.wide.s32 	%rd11, %r36, 4;
	add.s64 	%rd12, %rd10, %rd11;
	st.global.f32 	[%rd12], %f62;
$L__BB1_9:
	ret;

}
	// .globl	_Z30Matrix_MulKernel_Tiled_PaddingiiiPfS_S_
.visible .entry _Z30Matrix_MulKernel_Tiled_PaddingiiiPfS_S_(
	.param .u32 _Z30Matrix_MulKernel_Tiled_PaddingiiiPfS_S__param_0,
	.param .u32 _Z30Matrix_MulKernel_Tiled_PaddingiiiPfS_S__param_1,
	.param .u32 _Z30Matrix_MulKernel_Tiled_PaddingiiiPfS_S__param_2,
	.param .u64 .ptr .align 1 _Z30Matrix_MulKernel_Tiled_PaddingiiiPfS_S__param_3,
	.param .u64 .ptr .align 1 _Z30Matrix_MulKernel_Tiled_PaddingiiiPfS_S__param_4,
	.param .u64 .ptr .align 1 _Z30Matrix_MulKernel_Tiled_PaddingiiiPfS_S__param_5
)
{
	.reg .pred 	%p<12>;
	.reg .b32 	%r<45>;
	.reg .b32 	%f<63>;
	.reg .b64 	%rd<13>;
	// demoted variable
	.shared .align 4 .b8 _ZZ30Matrix_MulKernel_Tiled_PaddingiiiPfS_S_E4ds_A[1088];
	// demoted variable
	.shared .align 4 .b8 _ZZ30Matrix_MulKernel_Tiled_PaddingiiiPfS_S_E4ds_B[1088];
	ld.param.u32 	%r23, [_Z30Matrix_MulKernel_Tiled_PaddingiiiPfS_S__param_0];
	ld.param.u32 	%r24, [_Z30Matrix_MulKernel_Tiled_PaddingiiiPfS_S__param_1];
	ld.param.u32 	%r25, [_Z30Matrix_MulKernel_Tiled_PaddingiiiPfS_S__param_2];
	ld.param.u64 	%rd3, [_Z30Matrix_MulKernel_Tiled_PaddingiiiPfS_S__param_3];
	ld.param.u64 	%rd4, [_Z30Matrix_MulKernel_Tiled_PaddingiiiPfS_S__param_4];
	ld.param.u64 	%rd5, [_Z30Matrix_MulKernel_Tiled_PaddingiiiPfS_S__param_5];
	mov.u32 	%r26, %ctaid.y;
	mov.u32 	%r27, %ntid.y;
	mov.u32 	%r42, %tid.y;
	mad.lo.s32 	%r2, %r26, %r27, %r42;
	mov.u32 	%r28, %ctaid.x;
	mov.u32 	%r29, %ntid.x;
	mov.u32 	%r40, %tid.x;
	mad.lo.s32 	%r4, %r28, %r29, %r40;
	setp.lt.s32 	%p1, %r24, -14;
	mov.f32 	%f62, 0f00000000;
	@%p1 bra 	$L__BB2_7;
	add.s32 	%r30, %r24, -1;
	shr.s32 	%r31, %r30, 31;
	shr.u32 	%r32, %r31, 28;
	add.s32 	%r33, %r30, %r32;
	shr.s32 	%r34, %r33, 4;
	neg.s32 	%r44, %r34;
	mul.lo.s32 	%r35, %r42, 68;
	mov.u32 	%r36, _ZZ30Matrix_MulKernel_Tiled_PaddingiiiPfS_S_E4ds_A;
	add.s32 	%r5, %r36, %r35;
	shl.b32 	%r37, %r40, 2;
	add.s32 	%r6, %r5, %r37;
	mov.u32 	%r38, _ZZ30Matrix_MulKernel_Tiled_PaddingiiiPfS_S_E4ds_B;
	add.s32 	%r8, %r38, %r37;
	add.s32 	%r7, %r8, %r35;
	mad.lo.s32 	%r43, %r42, %r25, %r4;
	shl.b32 	%r11, %r25, 4;
	mad.lo.s32 	%r41, %r24, %r2, %r40;
	cvta.to.global.u64 	%rd1, %rd3;
	cvta.to.global.u64 	%rd2, %rd4;
	mov.f32 	%f62, 0f00000000;
$L__BB2_2:
	setp.ge.s32 	%p2, %r2, %r23;
	setp.ge.u32 	%p3, %r40, %r24;
	mov.f32 	%f60, 0f00000000;
	or.pred  	%p4, %p2, %p3;
	@%p4 bra 	$L__BB2_4;
	mul.wide.u32 	%rd6, %r41, 4;
	add.s64 	%rd7, %rd1, %rd6;
	ld.global.f32 	%f60, [%rd7];
$L__BB2_4:
	setp.ge.s32 	%p5, %r4, %r25;
	st.shared.f32 	[%r6], %f60;
	setp.ge.u32 	%p6, %r42, %r24;
	mov.f32 	%f61, 0f00000000;
	or.pred  	%p7, %p5, %p6;
	@%p7 bra 	$L__BB2_6;
	mul.wide.u32 	%rd8, %r43, 4;
	add.s64 	%rd9, %rd2, %rd8;
	ld.global.f32 	%f61, [%rd9];
$L__BB2_6:
	st.shared.f32 	[%r7], %f61;
	bar.sync 	0;
	ld.shared.f32 	%f12, [%r5];
	ld.shared.f32 	%f13, [%r8];
	fma.rn.f32 	%f14, %f12, %f13, %f62;
	ld.shared.f32 	%f15, [%r5+4];
	ld.shared.f32 	%f16, [%r8+68];
	fma.rn.f32 	%f17, %f15, %f16, %f14;
	ld.shared.f32 	%f18, [%r5+8];
	ld.shared.f32 	%f19, [%r8+136];
	fma.rn.f32 	%f20, %f18, %f19, %f17;
	ld.shared.f32 	%f21, [%r5+12];
	ld.shared.f32 	%f22, [%r8+204];
	fma.rn.f32 	%f23, %f21, %f22, %f20;
	ld.shared.f32 	%f24, [%r5+16];
	ld.shared.f32 	%f25, [%r8+272];
	fma.rn.f32 	%f26, %f24, %f25, %f23;
	ld.shared.f32 	%f27, [%r5+20];
	ld.shared.f32 	%f28, [%r8+340];
	fma.rn.f32 	%f29, %f27, %f28, %f26;
	ld.shared.f32 	%f30, [%r5+24];
	ld.shared.f32 	%f31, [%r8+408];
	fma.rn.f32 	%f32, %f30, %f31, %f29;
	ld.shared.f32 	%f33, [%r5+28];
	ld.shared.f32 	%f34, [%r8+476];
	fma.rn.f32 	%f35, %f33, %f34, %f32;
	ld.shared.f32 	%f36, [%r5+32];
	ld.shared.f32 	%f37, [%r8+544];
	fma.rn.f32 	%f38, %f36, %f37, %f35;
	ld.shared.f32 	%f39, [%r5+36];
	ld.shared.f32 	%f40, [%r8+612];
	fma.rn.f32 	%f41, %f39, %f40, %f38;
	ld.shared.f32 	%f42, [%r5+40];
	ld.shared.f32 	%f43, [%r8+680];
	fma.rn.f32 	%f44, %f42, %f43, %f41;
	ld.shared.f32 	%f45, [%r5+44];
	ld.shared.f32 	%f46, [%r8+748];
	fma.rn.f32 	%f47, %f45, %f46, %f44;
	ld.shared.f32 	%f48, [%r5+48];
	ld.shared.f32 	%f49, [%r8+816];
	fma.rn.f32 	%f50, %f48, %f49, %f47;
	ld.shared.f32 	%f51, [%r5+52];
	ld.shared.f32 	%f52, [%r8+884];
	fma.rn.f32 	%f53, %f51, %f52, %f50;
	ld.shared.f32 	%f54, [%r5+56];
	ld.shared.f32 	%f55, [%r8+952];
	fma.rn.f32 	%f56, %f54, %f55, %f53;
	ld.shared.f32 	%f57, [%r5+60];
	ld.shared.f32 	%f58, [%r8+1020];
	fma.rn.f32 	%f62, %f57, %f58, %f56;
	bar.sync 	0;
	add.s32 	%r44, %r44, 1;
	add.s32 	%r43, %r43, %r11;
	add.s32 	%r42, %r42, 16;
	add.s32 	%r41, %r41, 16;
	add.s32 	%r40, %r40, 16;
	setp.ne.s32 	%p8, %r44, 1;
	@%p8 bra 	$L__BB2_2;
$L__BB2_7:
	setp.ge.s32 	%p9, %r2, %r23;
	setp.ge.s32 	%p10, %r4, %r25;
	or.pred  	%p11, %p9, %p10;
	@%p11 bra 	$L__BB2_9;
	mad.lo.s32 	%r39, %r25, %r2, %r4;
	cvta.to.global.u64 	%rd10, %rd5;
	mul.wide.s32 	%rd11, %r39, 4;
	add.s64 	%rd12, %rd10, %rd11;
	st.global.f32 	[%rd12], %f62;
$L__BB2_9:
	ret;

}
	// .globl	_Z26Matrix_MulKernel_RegTilingiiiPfS_S_
.visible .entry _Z26Matrix_MulKernel_RegTilingiiiPfS_S_(
	.param .u32 _Z26Matrix_MulKernel_RegTilingiiiPfS_S__param_0,
	.param .u32 _Z26Matrix_MulKernel_RegTilingiiiPfS_S__param_1,
	.param .u32 _Z26Matrix_MulKernel_RegTilingiiiPfS_S__param_2,
	.param .u64 .ptr .align 1 _Z26Matrix_MulKernel_RegTilingiiiPfS_S__param_3,
	.param .u64 .ptr .align 1 _Z26Matrix_MulKernel_RegTilingiiiPfS_S__param_4,
	.param .u64 .ptr .align 1 _Z26Matrix_MulKernel_RegTilingiiiPfS_S__param_5
)
{
	.reg .pred 	%p<57>;
	.reg .b32 	%r<58>;
	.reg .b32 	%f<107>;
	.reg .b64 	%rd<18>;
	// demoted variable
	.shared .align 4 .b8 _ZZ26Matrix_MulKernel_RegTilingiiiPfS_S_E3d_B[1024];
	ld.param.u32 	%r22, [_Z26Matrix_MulKernel_RegTilingiiiPfS_S__param_0];
	ld.param.u32 	%r23, [_Z26Matrix_MulKernel_RegTilingiiiPfS_S__param_1];
	ld.param.u32 	%r24, [_Z26Matrix_MulKernel_RegTilingiiiPfS_S__param_2];
	ld.param.u64 	%rd6, [_Z26Matrix_MulKernel_RegTilingiiiPfS_S__param_3];
	ld.param.u64 	%rd4, [_Z26Matrix_MulKernel_RegTilingiiiPfS_S__param_4];
	ld.param.u64 	%rd5, [_Z26Matrix_MulKernel_RegTilingiiiPfS_S__param_5];
	cvta.to.global.u64 	%rd1, %rd6;
	mov.u32 	%r25, %ctaid.y;
	mov.u32 	%r26, %ntid.y;
	mov.u32 	%r53, %tid.y;
	mad.lo.s32 	%r2, %r25, %r26, %r53;
	mov.u32 	%r27, %ctaid.x;
	mov.u32 	%r28, %ntid.x;
	mov.u32 	%r3, %tid.x;
	mad.lo.s32 	%r4, %r27, %r28, %r3;
	setp.lt.s32 	%p1, %r23, -14;
	mov.f32 	%f106, 0f00000000;
	@%p1 bra 	$L__BB3_37;
	add.s32 	%r30, %r23, -1;
	shr.s32 	%r31, %r30, 31;
	shr.u32 	%r32, %r31, 28;
	add.s32 	%r33, %r30, %r32;
	shr.s32 	%r34, %r33, 4;
	neg.s32 	%r57, %r34;
	shl.b32 	%r35, %r53, 6;
	mov.u32 	%r36, _ZZ26Matrix_MulKernel_RegTilingiiiPfS_S_E3d_B;
	shl.b32 	%r37, %r3, 2;
	add.s32 	%r7, %r36, %r37;
	add.s32 	%r5, %r7, %r35;
	mul.lo.s32 	%r55, %r23, %r2;
	mad.lo.s32 	%r54, %r53, %r24, %r4;
	shl.b32 	%r10, %r24, 4;
	cvta.to.global.u64 	%rd2, %rd4;
	mov.f32 	%f106, 0f00000000;
	mov.b32 	%r56, 7;
	cvt.s64.s32 	%rd11, %r55;
$L__BB3_2:
	setp.ge.s32 	%p2, %r4, %r24;
	add.s32 	%r16, %r56, -7;
	setp.ge.u32 	%p3, %r53, %r23;
	mov.f32 	%f89, 0f00000000;
	or.pred  	%p4, %p2, %p3;
	@%p4 bra 	$L__BB3_4;
	mul.wide.u32 	%rd7, %r54, 4;
	add.s64 	%rd8, %rd2, %rd7;
	ld.global.f32 	%f89, [%rd8];
$L__BB3_4:
	setp.ge.s32 	%p5, %r2, %r22;
	st.shared.f32 	[%r5], %f89;
	bar.sync 	0;
	setp.ge.s32 	%p6, %r16, %r23;
	mov.f32 	%f90, 0f00000000;
	or.pred  	%p7, %p5, %p6;
	@%p7 bra 	$L__BB3_6;
	mul.wide.s32 	%rd9, %r55, 4;
	add.s64 	%rd10, %rd1, %rd9;
	ld.global.f32 	%f90, [%rd10];
$L__BB3_6:
	ld.shared.f32 	%f58, [%r7];
	fma.rn.f32 	%f6, %f90, %f58, %f106;
	add.s32 	%r38, %r56, -6;
	setp.ge.s32 	%p9, %r38, %r23;
	cvt.s64.s32 	%rd12, %r16;
	add.s64 	%rd13, %rd12, %rd11;
	shl.b64 	%rd14, %rd13, 2;
	add.s64 	%rd3, %rd1, %rd14;
	mov.f32 	%f91, 0f00000000;
	or.pred  	%p10, %p5, %p9;
	@%p10 bra 	$L__BB3_8;
	ld.global.f32 	%f91, [%rd3+4];
$L__BB3_8:
	setp.ge.s32 	%p11, %r2, %r22;
	ld.shared.f32 	%f60, [%r7+64];
	fma.rn.f32 	%f9, %f91, %f60, %f6;
	add.s32 	%r39, %r56, -5;
	setp.ge.s32 	%p12, %r39, %r23;
	mov.f32 	%f92, 0f00000000;
	or.pred  	%p13, %p11, %p12;
	@%p13 bra 	$L__BB3_10;
	ld.global.f32 	%f92, [%rd3+8];
$L__BB3_10:
	setp.ge.s32 	%p14, %r2, %r22;
	ld.shared.f32 	%f62, [%r7+128];
	fma.rn.f32 	%f12, %f92, %f62, %f9;
	add.s32 	%r40, %r56, -4;
	setp.ge.s32 	%p15, %r40, %r23;
	mov.f32 	%f93, 0f00000000;
	or.pred  	%p16, %p14, %p15;
	@%p16 bra 	$L__BB3_12;
	ld.global.f32 	%f93, [%rd3+12];
$L__BB3_12:
	setp.ge.s32 	%p17, %r2, %r22;
	ld.shared.f32 	%f64, [%r7+192];
	fma.rn.f32 	%f15, %f93, %f64, %f12;
	add.s32 	%r41, %r56, -3;
	setp.ge.s32 	%p18, %r41, %r23;
	mov.f32 	%f94, 0f00000000;
	or.pred  	%p19, %p17, %p18;
	@%p19 bra 	$L__BB3_14;
	ld.global.f32 	%f94, [%rd3+16];
$L__BB3_14:
	setp.ge.s32 	%p20, %r2, %r22;
	ld.shared.f32 	%f66, [%r7+256];
	fma.rn.f32 	%f18, %f94, %f66, %f15;
	add.s32 	%r42, %r56, -2;
	setp.ge.s32 	%p21, %r42, %r23;
	mov.f32 	%f95, 0f00000000;
	or.pred  	%p22, %p20, %p21;
	@%p22 bra 	$L__BB3_16;
	ld.global.f32 	%f95, [%rd3+20];
$L__BB3_16:
	setp.ge.s32 	%p23, %r2, %r22;
	ld.shared.f32 	%f68, [%r7+320];
	fma.rn.f32 	%f21, %f95, %f68, %f18;
	add.s32 	%r43, %r56, -1;
	setp.ge.s32 	%p24, %r43, %r23;
	mov.f32 	%f96, 0f00000000;
	or.pred  	%p25, %p23, %p24;
	@%p25 bra 	$L__BB3_18;
	ld.global.f32 	%f96, [%rd3+24];
$L__BB3_18:
	setp.ge.s32 	%p26, %r2, %r22;
	ld.shared.f32 	%f70, [%r7+384];
	fma.rn.f32 	%f24, %f96, %f70, %f21;
	setp.ge.s32 	%p27, %r56, %r23;
	mov.f32 	%f97, 0f00000000;
	or.pred  	%p28, %p26, %p27;
	@%p28 bra 	$L__BB3_20;
	ld.global.f32 	%f97, [%rd3+28];
$L__BB3_20:
	setp.ge.s32 	%p29, %r2, %r22;
	ld.shared.f32 	%f72, [%r7+448];
	fma.rn.f32 	%f27, %f97, %f72, %f24;
	add.s32 	%r44, %r56, 1;
	setp.ge.s32 	%p30, %r44, %r23;
	mov.f32 	%f98, 0f00000000;
	or.pred  	%p31, %p29, %p30;
	@%p31 bra 	$L__BB3_22;
	ld.global.f32 	%f98, [%rd3+32];
$L__BB3_22:
	setp.ge.s32 	%p32, %r2, %r22;
	ld.shared.f32 	%f74, [%r7+512];
	fma.rn.f32 	%f30, %f98, %f74, %f27;
	add.s32 	%r45, %r56, 2;
	setp.ge.s32 	%p33, %r45, %r23;
	mov.f32 	%f99, 0f00000000;
	or.pred  	%p34, %p32, %p33;
	@%p34 bra 	$L__BB3_24;
	ld.global.f32 	%f99, [%rd3+36];
$L__BB3_24:
	setp.ge.s32 	%p35, %r2, %r22;
	ld.shared.f32 	%f76, [%r7+576];
	fma.rn.f32 	%f33, %f99, %f76, %f30;
	add.s32 	%r46, %r56, 3;
	setp.ge.s32 	%p36, %r46, %r23;
	mov.f32 	%f100, 0f00000000;
	or.pred  	%p37, %p35, %p36;
	@%p37 bra 	$L__BB3_26;
	ld.global.f32 	%f100, [%rd3+40];
$L__BB3_26:
	setp.ge.s32 	%p38, %r2, %r22;
	ld.shared.f32 	%f78, [%r7+640];
	fma.rn.f32 	%f36, %f100, %f78, %f33;
	add.s32 	%r47, %r56, 4;
	setp.ge.s32 	%p39, %r47, %r23;
	mov.f32 	%f101, 0f00000000;
	or.pred  	%p40, %p38, %p39;
	@%p40 bra 	$L__BB3_28;
	ld.global.f32 	%f101, [%rd3+44];
$L__BB3_28:
	setp.ge.s32 	%p41, %r2, %r22;
	ld.shared.f32 	%f80, [%r7+704];
	fma.rn.f32 	%f39, %f101, %f80, %f36;
	add.s32 	%r48, %r56, 5;
	setp.ge.s32 	%p42, %r48, %r23;
	mov.f32 	%f102, 0f00000000;
	or.pred  	%p43, %p41, %p42;
	@%p43 bra 	$L__BB3_30;
	ld.global.f32 	%f102, [%rd3+48];
$L__BB3_30:
	setp.ge.s32 	%p44, %r2, %r22;
	ld.shared.f32 	%f82, [%r7+768];
	fma.rn.f32 	%f42, %f102, %f82, %f39;
	add.s32 	%r49, %r56, 6;
	setp.ge.s32 	%p45, %r49, %r23;
	mov.f32 	%f103, 0f00000000;
	or.pred  	%p46, %p44, %p45;
	@%p46 bra 	$L__BB3_32;
	ld.global.f32 	%f103, [%rd3+52];
$L__BB3_32:
	setp.ge.s32 	%p47, %r2, %r22;
	ld.shared.f32 	%f84, [%r7+832];
	fma.rn.f32 	%f45, %f103, %f84, %f42;
	add.s32 	%r50, %r56, 7;
	setp.ge.s32 	%p48, %r50, %r23;
	mov.f32 	%f104, 0f00000000;
	or.pred  	%p49, %p47, %p48;
	@%p49 bra 	$L__BB3_34;
	ld.global.f32 	%f104, [%rd3+56];
$L__BB3_34:
	setp.ge.s32 	%p50, %r2, %r22;
	ld.shared.f32 	%f86, [%r7+896];
	fma.rn.f32 	%f48, %f104, %f86, %f45;
	add.s32 	%r51, %r56, 8;
	setp.ge.s32 	%p51, %r51, %r23;
	mov.f32 	%f105, 0f00000000;
	or.pred  	%p52, %p50, %p51;
	@%p52 bra 	$L__BB3_36;
	ld.global.f32 	%f105, [%rd3+60];
$L__BB3_36:
	ld.shared.f32 	%f87, [%r7+960];
	fma.rn.f32 	%f106, %f105, %f87, %f48;
	bar.sync 	0;
	add.s32 	%r57, %r57, 1;
	add.s32 	%r56, %r56, 16;
	add.s32 	%r55, %r55, 16;
	add.s32 	%r54, %r54, %r10;
	add.s32 	%r53, %r53, 16;
	setp.ne.s32 	%p53, %r57, 1;
	@%p53 bra 	$L__BB3_2;
$L__BB3_37:
	setp.ge.s32 	%p54, %r2, %r22;
	setp.ge.s32 	%p55, %r4, %r24;
	or.pred  	%p56, %p54, %p55;
	@%p56 bra 	$L__BB3_39;
	mad.lo.s32 	%r52, %r24, %r2, %r4;
	cvta.to.global.u64 	%rd15, %rd5;
	mul.wide.s32 	%rd16, %r52, 4;
	add.s64 	%rd17, %rd15, %rd16;
	st.global.f32 	[%rd17], %f106;
$L__BB3_39:
	ret;

}


// ===== COMPILED SASS (sm_100) =====

	.target	sm_100

	.elftype	@"ET_EXEC"


//--------------------- .note.nv.tkinfo           --------------------------
	.section	.note.nv.tkinfo,"",@"SHT_NOTE"
	.sectionflags	@"SHF_NOTE_NV_TKINFO"
	.tkinfo
        /*0018*/ 	.word	0x00000002
        /*0030*/ 	.string	""
        /*0030*/ 	.string	"ptxas"
        /*0030*/ 	.string	"Cuda compilation tools, release 13.0, V13.0.88"
        /*0030*/ 	.string	"Build cuda_13.0.r13.0/compiler.36424714_0"
        /*0030*/ 	.string	"-arch sm_100 -m 64 "



//--------------------- .note.nv.cuinfo           --------------------------
	.section	.note.nv.cuinfo,"",@"SHT_NOTE"
	.sectionflags	@"SHF_NOTE_NV_CUINFO"
        /*0018*/ 	.short	0x0002
        /*001a*/ 	.short	0x0064
        /*001c*/ 	.short	0x0082
	.zero		2


//--------------------- .nv.info                  --------------------------
	.section	.nv.info,"",@"SHT_CUDA_INFO"
	.align	4


	//----- nvinfo : EIATTR_REGCOUNT
	.align		4
        /*0000*/ 	.byte	0x04, 0x2f
        /*0002*/ 	.short	(.L_1 - .L_0)
	.align		4
.L_0:
        /*0004*/ 	.word	index@(_Z16Matrix_MulKerneliiiPfS_S_)
        /*0008*/ 	.word	0x00000020


	//----- nvinfo : EIATTR_FRAME_SIZE
	.align		4
.L_1:
        /*000c*/ 	.byte	0x04, 0x11
        /*000e*/ 	.short	(.L_3 - .L_2)
	.align		4
.L_2:
        /*0010*/ 	.word	index@(_Z16Matrix_MulKerneliiiPfS_S_)
        /*0014*/ 	.word	0x00000000


	//----- nvinfo : EIATTR_REGCOUNT
	.align		4
.L_3:
        /*0018*/ 	.byte	0x04, 0x2f
        /*001a*/ 	.short	(.L_5 - .L_4)
	.align		4
.L_4:
        /*001c*/ 	.word	index@(_Z22Matrix_MulKernel_TilediiiPfS_S_)
        /*0020*/ 	.word	0x00000020


	//----- nvinfo : EIATTR_FRAME_SIZE
	.align		4
.L_5:
        /*0024*/ 	.byte	0x04, 0x11
        /*0026*/ 	.short	(.L_7 - .L_6)
	.align		4
.L_6:
        /*0028*/ 	.word	index@(_Z22Matrix_MulKernel_TilediiiPfS_S_)
        /*002c*/ 	.word	0x00000000


	//----- nvinfo : EIATTR_REGCOUNT
	.align		4
.L_7:
        /*0030*/ 	.byte	0x04, 0x2f
        /*0032*/ 	.short	(.L_9 - .L_8)
	.align		4
.L_8:
        /*0034*/ 	.word	index@(_Z30Matrix_MulKernel_Tiled_PaddingiiiPfS_S_)
        /*0038*/ 	.word	0x00000020


	//----- nvinfo : EIATTR_FRAME_SIZE
	.align		4
.L_9:
        /*003c*/ 	.byte	0x04, 0x11
        /*003e*/ 	.short	(.L_11 - .L_10)
	.align		4
.L_10:
        /*0040*/ 	.word	index@(_Z30Matrix_MulKernel_Tiled_PaddingiiiPfS_S_)
        /*0044*/ 	.word	0x00000000


	//----- nvinfo : EIATTR_REGCOUNT
	.align		4
.L_11:
        /*0048*/ 	.byte	0x04, 0x2f
        /*004a*/ 	.short	(.L_13 - .L_12)
	.align		4
.L_12:
        /*004c*/ 	.word	index@(_Z26Matrix_MulKernel_RegTilingiiiPfS_S_)
        /*0050*/ 	.word	0x0000001e


	//----- nvinfo : EIATTR_FRAME_SIZE
	.align		4
.L_13:
        /*0054*/ 	.byte	0x04, 0x11
        /*0056*/ 	.short	(.L_15 - .L_14)
	.align		4
.L_14:
        /*0058*/ 	.word	index@(_Z26Matrix_MulKernel_RegTilingiiiPfS_S_)
        /*005c*/ 	.word	0x00000000


	//----- nvinfo : EIATTR_MIN_STACK_SIZE
	.align		4
.L_15:
        /*0060*/ 	.byte	0x04, 0x12
        /*0062*/ 	.short	(.L_17 - .L_16)
	.align		4
.L_16:
        /*0064*/ 	.word	index@(_Z26Matrix_MulKernel_RegTilingiiiPfS_S_)
        /*0068*/ 	.word	0x00000000


	//----- nvinfo : EIATTR_MIN_STACK_SIZE
	.align		4
.L_17:
        /*006c*/ 	.byte	0x04, 0x12
        /*006e*/ 	.short	(.L_19 - .L_18)
	.align		4
.L_18:
        /*0070*/ 	.word	index@(_Z30Matrix_MulKernel_Tiled_PaddingiiiPfS_S_)
        /*0074*/ 	.word	0x00000000


	//----- nvinfo : EIATTR_MIN_STACK_SIZE
	.align		4
.L_19:
        /*0078*/ 	.byte	0x04, 0x12
        /*007a*/ 	.short	(.L_21 - .L_20)
	.align		4
.L_20:
        /*007c*/ 	.word	index@(_Z22Matrix_MulKernel_TilediiiPfS_S_)
        /*0080*/ 	.word	0x00000000


	//----- nvinfo : EIATTR_MIN_STACK_SIZE
	.align		4
.L_21:
        /*0084*/ 	.byte	0x04, 0x12
        /*0086*/ 	.short	(.L_23 - .L_22)
	.align		4
.L_22:
        /*0088*/ 	.word	index@(_Z16Matrix_MulKerneliiiPfS_S_)
        /*008c*/ 	.word	0x00000000
.L_23:


//--------------------- .nv.compat                --------------------------
	.section	.nv.compat,"",@"SHT_CUDA_COMPAT_INFO"
	.align	4
        /*0000*/ 	.byte	0x02, 0x09, 0x00, 0x00, 0x02, 0x02, 0x01, 0x00, 0x02, 0x05, 0x05, 0x00, 0x03, 0x07, 0x01, 0x01
        /*0010*/ 	.byte	0x02, 0x03, 0x00, 0x00, 0x02, 0x06, 0x01, 0x00, 0x04, 0x0b, 0x08, 0x00, 0x09, 0x00, 0x00, 0x00
        /*0020*/ 	.byte	0x00, 0x00, 0x00, 0x00


//--------------------- .nv.info._Z26Matrix_MulKernel_RegTilingiiiPfS_S_ --------------------------
	.section	.nv.info._Z26Matrix_MulKernel_RegTilingiiiPfS_S_,"",@"SHT_CUDA_INFO"
	.sectionflags	@""
	.align	4


	//----- nvinfo : EIATTR_CUDA_API_VERSION
	.align		4
        /*0000*/ 	.byte	0x04, 0x37
        /*0002*/ 	.short	(.L_25 - .L_24)
.L_24:
        /*0004*/ 	.word	0x00000082


	//----- nvinfo : EIATTR_KPARAM_INFO
	.align		4
.L_25:
        /*0008*/ 	.byte	0x04, 0x17
        /*000a*/ 	.short	(.L_27 - .L_26)
.L_26:
        /*000c*/ 	.word	0x00000000
        /*0010*/ 	.short	0x0005
        /*0012*/ 	.short	0x0020
        /*0014*/ 	.byte	0x00, 0xf5, 0x21, 0x00


	//----- nvinfo : EIATTR_KPARAM_INFO
	.align		4
.L_27:
        /*0018*/ 	.byte	0x04, 0x17
        /*001a*/ 	.short	(.L_29 - .L_28)
.L_28:
        /*001c*/ 	.word	0x00000000
        /*0020*/ 	.short	0x0004
        /*0022*/ 	.short	0x0018
        /*0024*/ 	.byte	0x00, 0xf5, 0x21, 0x00


	//----- nvinfo : EIATTR_KPARAM_INFO
	.align		4
.L_29:
        /*0028*/ 	.byte	0x04, 0x17
        /*002a*/ 	.short	(.L_31 - .L_30)
.L_30:
        /*002c*/ 	.word	0x00000000
        /*0030*/ 	.short	0x0003
        /*0032*/ 	.short	0x0010
        /*0034*/ 	.byte	0x00, 0xf5, 0x21, 0x00


	//----- nvinfo : EIATTR_KPARAM_INFO
	.align		4
.L_31:
        /*0038*/ 	.byte	0x04, 0x17
        /*003a*/ 	.short	(.L_33 - .L_32)
.L_32:
        /*003c*/ 	.word	0x00000000
        /*0040*/ 	.short	0x0002
        /*0042*/ 	.short	0x0008
        /*0044*/ 	.byte	0x00, 0xf0, 0x11, 0x00


	//----- nvinfo : EIATTR_KPARAM_INFO
	.align		4
.L_33:
        /*0048*/ 	.byte	0x04, 0x17
        /*004a*/ 	.short	(.L_35 - .L_34)
.L_34:
        /*004c*/ 	.word	0x00000000
        /*0050*/ 	.short	0x0001
        /*0052*/ 	.short	0x0004
        /*0054*/ 	.byte	0x00, 0xf0, 0x11, 0x00


	//----- nvinfo : EIATTR_KPARAM_INFO
	.align		4
.L_35:
        /*0058*/ 	.byte	0x04, 0x17
        /*005a*/ 	.short	(.L_37 - .L_36)
.L_36:
        /*005c*/ 	.word	0x00000000
        /*0060*/ 	.short	0x0000
        /*0062*/ 	.short	0x0000
        /*0064*/ 	.byte	0x00, 0xf0, 0x11, 0x00


	//----- nvinfo : EIATTR_SPARSE_MMA_MASK
	.align		4
.L_37:
        /*0068*/ 	.byte	0x03, 0x50
        /*006a*/ 	.short	0x0000


	//----- nvinfo : EIATTR_MAXREG_COUNT
	.align		4
        /*006c*/ 	.byte	0x03, 0x1b
        /*006e*/ 	.short	0x00ff


	//----- nvinfo : EIATTR_NUM_BARRIERS
	.align		4
        /*0070*/ 	.byte	0x02, 0x4c
        /*0072*/ 	.byte	0x01
	.zero		1


	//----- nvinfo : EIATTR_MERCURY_ISA_VERSION
	.align		4
        /*0074*/ 	.byte	0x03, 0x5f
        /*0076*/ 	.short	0x0101


	//----- nvinfo : EIATTR_VRC_CTA_INIT_COUNT
	.align		4
        /*0078*/ 	.byte	0x02, 0x4a
	.zero		1
	.zero		1


	//----- nvinfo : EIATTR_EXIT_INSTR_OFFSETS
	.align		4
        /*007c*/ 	.byte	0x04, 0x1c
        /*007e*/ 	.short	(.L_39 - .L_38)


	//   ....[0]....
.L_38:
        /*0080*/ 	.word	0x00000a70


	//   ....[1]....
        /*0084*/ 	.word	0x00000ac0


	//----- nvinfo : EIATTR_CBANK_PARAM_SIZE
	.align		4
.L_39:
        /*0088*/ 	.byte	0x03, 0x19
        /*008a*/ 	.short	0x0028


	//----- nvinfo : EIATTR_PARAM_CBANK
	.align		4
        /*008c*/ 	.byte	0x04, 0x0a
        /*008e*/ 	.short	(.L_41 - .L_40)
	.align		4
.L_40:
        /*0090*/ 	.word	index@(.nv.constant0._Z26Matrix_MulKernel_RegTilingiiiPfS_S_)
        /*0094*/ 	.short	0x0380
        /*0096*/ 	.short	0x0028


	//----- nvinfo : EIATTR_SW_WAR
	.align		4
.L_41:
        /*0098*/ 	.byte	0x04, 0x36
        /*009a*/ 	.short	(.L_43 - .L_42)
.L_42:
        /*009c*/ 	.word	0x00000008
.L_43:


//--------------------- .nv.info._Z30Matrix_MulKernel_Tiled_PaddingiiiPfS_S_ --------------------------
	.section	.nv.info._Z30Matrix_MulKernel_Tiled_PaddingiiiPfS_S_,"",@"SHT_CUDA_INFO"
	.sectionflags	@""
	.align	4


	//----- nvinfo : EIATTR_CUDA_API_VERSION
	.align		4
        /*0000*/ 	.byte	0x04, 0x37
        /*0002*/ 	.short	(.L_45 - .L_44)
.L_44:
        /*0004*/ 	.word	0x00000082


	//----- nvinfo : EIATTR_KPARAM_INFO
	.align		4
.L_45:
        /*0008*/ 	.byte	0x04, 0x17
        /*000a*/ 	.short	(.L_47 - .L_46)
.L_46:
        /*000c*/ 	.word	0x00000000
        /*0010*/ 	.short	0x0005
        /*0012*/ 	.short	0x0020
        /*0014*/ 	.byte	0x00, 0xf5, 0x21, 0x00


	//----- nvinfo : EIATTR_KPARAM_INFO
	.align		4
.L_47:
        /*0018*/ 	.byte	0x04, 0x17
        /*001a*/ 	.short	(.L_49 - .L_48)
.L_48:
        /*001c*/ 	.word	0x00000000
        /*0020*/ 	.short	0x0004
        /*0022*/ 	.short	0x0018
        /*0024*/ 	.byte	0x00, 0xf5, 0x21, 0x00


	//----- nvinfo : EIATTR_KPARAM_INFO
	.align		4
.L_49:
        /*0028*/ 	.byte	0x04, 0x17
        /*002a*/ 	.short	(.L_51 - .L_50)
.L_50:
        /*002c*/ 	.word	0x00000000
        /*0030*/ 	.short	0x0003
        /*0032*/ 	.short	0x0010
        /*0034*/ 	.byte	0x00, 0xf5, 0x21, 0x00


	//----- nvinfo : EIATTR_KPARAM_INFO
	.align		4
.L_51:
        /*0038*/ 	.byte	0x04, 0x17
        /*003a*/ 	.short	(.L_53 - .L_52)
.L_52:
        /*003c*/ 	.word	0x00000000
        /*0040*/ 	.short	0x0002
        /*0042*/ 	.short	0x0008
        /*0044*/ 	.byte	0x00, 0xf0, 0x11, 0x00


	//----- nvinfo : EIATTR_KPARAM_INFO
	.align		4
.L_53:
        /*0048*/ 	.byte	0x04, 0x17
        /*004a*/ 	.short	(.L_55 - .L_54)
.L_54:
        /*004c*/ 	.word	0x00000000
        /*0050*/ 	.short	0x0001
        /*0052*/ 	.short	0x0004
        /*0054*/ 	.byte	0x00, 0xf0, 0x11, 0x00


	//----- nvinfo : EIATTR_KPARAM_INFO
	.align		4
.L_55:
        /*0058*/ 	.byte	0x04, 0x17
        /*005a*/ 	.short	(.L_57 - .L_56)
.L_56:
        /*005c*/ 	.word	0x00000000
        /*0060*/ 	.short	0x0000
        /*0062*/ 	.short	0x0000
        /*0064*/ 	.byte	0x00, 0xf0, 0x11, 0x00


	//----- nvinfo : EIATTR_SPARSE_MMA_MASK
	.align		4
.L_57:
        /*0068*/ 	.byte	0x03, 0x50
        /*006a*/ 	.short	0x0000


	//----- nvinfo : EIATTR_MAXREG_COUNT
	.align		4
        /*006c*/ 	.byte	0x03, 0x1b
        /*006e*/ 	.short	0x00ff


	//----- nvinfo : EIATTR_NUM_BARRIERS
	.align		4
        /*0070*/ 	.byte	0x02, 0x4c
        /*0072*/ 	.byte	0x01
	.zero		1


	//----- nvinfo : EIATTR_MERCURY_ISA_VERSION
	.align		4
        /*0074*/ 	.byte	0x03, 0x5f
        /*0076*/ 	.short	0x0101


	//----- nvinfo : EIATTR_VRC_CTA_INIT_COUNT
	.align		4
        /*0078*/ 	.byte	0x02, 0x4a
	.zero		1
	.zero		1


	//----- nvinfo : EIATTR_EXIT_INSTR_OFFSETS
	.align		4
        /*007c*/ 	.byte	0x04, 0x1c
        /*007e*/ 	.short	(.L_59 - .L_58)


	//   ....[0]....
.L_58:
        /*0080*/ 	.word	0x000006f0


	//   ....[1]....
        /*0084*/ 	.word	0x00000740


	//----- nvinfo : EIATTR_CBANK_PARAM_SIZE
	.align		4
.L_59:
        /*0088*/ 	.byte	0x03, 0x19
        /*008a*/ 	.short	0x0028


	//----- nvinfo : EIATTR_PARAM_CBANK
	.align		4
        /*008c*/ 	.byte	0x04, 0x0a
        /*008e*/ 	.short	(.L_61 - .L_60)
	.align		4
.L_60:
        /*0090*/ 	.word	index@(.nv.constant0._Z30Matrix_MulKernel_Tiled_PaddingiiiPfS_S_)
        /*0094*/ 	.short	0x0380
        /*0096*/ 	.short	0x0028


	//----- nvinfo : EIATTR_SW_WAR
	.align		4
.L_61:
        /*0098*/ 	.byte	0x04, 0x36
        /*009a*/ 	.short	(.L_63 - .L_62)
.L_62:
        /*009c*/ 	.word	0x00000008
.L_63:


//--------------------- .nv.info._Z22Matrix_MulKernel_TilediiiPfS_S_ --------------------------
	.section	.nv.info._Z22Matrix_MulKernel_TilediiiPfS_S_,"",@"SHT_CUDA_INFO"
	.sectionflags	@""
	.align	4


	//----- nvinfo : EIATTR_CUDA_API_VERSION
	.align		4
        /*0000*/ 	.byte	0x04, 0x37
        /*0002*/ 	.short	(.L_65 - .L_64)
.L_64:
        /*0004*/ 	.word	0x00000082


	//----- nvinfo : EIATTR_KPARAM_INFO
	.align		4
.L_65:
        /*0008*/ 	.byte	0x04, 0x17
        /*000a*/ 	.short	(.L_67 - .L_66)
.L_66:
        /*000c*/ 	.word	0x00000000
        /*0010*/ 	.short	0x0005
        /*0012*/ 	.short	0x0020
        /*0014*/ 	.byte	0x00, 0xf5, 0x21, 0x00


	//----- nvinfo : EIATTR_KPARAM_INFO
	.align		4
.L_67:
        /*0018*/ 	.byte	0x04, 0x17
        /*001a*/ 	.short	(.L_69 - .L_68)
.L_68:
        /*001c*/ 	.word	0x00000000
        /*0020*/ 	.short	0x0004
        /*0022*/ 	.short	0x0018
        /*0024*/ 	.byte	0x00, 0xf5, 0x21, 0x00


	//----- nvinfo : EIATTR_KPARAM_INFO
	.align		4
.L_69:
        /*0028*/ 	.byte	0x04, 0x17
        /*002a*/ 	.short	(.L_71 - .L_70)
.L_70:
        /*002c*/ 	.word	0x00000000
        /*0030*/ 	.short	0x0003
        /*0032*/ 	.short	0x0010
        /*0034*/ 	.byte	0x00, 0xf5, 0x21, 0x00


	//----- nvinfo : EIATTR_KPARAM_INFO
	.align		4
.L_71:
        /*0038*/ 	.byte	0x04, 0x17
        /*003a*/ 	.short	(.L_73 - .L_72)
.L_72:
        /*003c*/ 	.word	0x00000000
        /*0040*/ 	.short	0x0002
        /*0042*/ 	.short	0x0008
        /*0044*/ 	.byte	0x00, 0xf0, 0x11, 0x00


	//----- nvinfo : EIATTR_KPARAM_INFO
	.align		4
.L_73:
        /*0048*/ 	.byte	0x04, 0x17
        /*004a*/ 	.short	(.L_75 - .L_74)
.L_74:
        /*004c*/ 	.word	0x00000000
        /*0050*/ 	.short	0x0001
        /*0052*/ 	.short	0x0004
        /*0054*/ 	.byte	0x00, 0xf0, 0x11, 0x00


	//----- nvinfo : EIATTR_KPARAM_INFO
	.align		4
.L_75:
        /*0058*/ 	.byte	0x04, 0x17
        /*005a*/ 	.short	(.L_77 - .L_76)
.L_76:
        /*005c*/ 	.word	0x00000000
        /*0060*/ 	.short	0x0000
        /*0062*/ 	.short	0x0000
        /*0064*/ 	.byte	0x00, 0xf0, 0x11, 0x00


	//----- nvinfo : EIATTR_SPARSE_MMA_MASK
	.align		4
.L_77:
        /*0068*/ 	.byte	0x03, 0x50
        /*006a*/ 	.short	0x0000


	//----- nvinfo : EIATTR_MAXREG_COUNT
	.align		4
        /*006c*/ 	.byte	0x03, 0x1b
        /*006e*/ 	.short	0x00ff


	//----- nvinfo : EIATTR_NUM_BARRIERS
	.align		4
        /*0070*/ 	.byte	0x02, 0x4c
        /*0072*/ 	.byte	0x01
	.zero		1


	//----- nvinfo : EIATTR_MERCURY_ISA_VERSION
	.align		4
        /*0074*/ 	.byte	0x03, 0x5f
        /*0076*/ 	.short	0x0101


	//----- nvinfo : EIATTR_VRC_CTA_INIT_COUNT
	.align		4
        /*0078*/ 	.byte	0x02, 0x4a
	.zero		1
	.zero		1


	//----- nvinfo : EIATTR_EXIT_INSTR_OFFSETS
	.align		4
        /*007c*/ 	.byte	0x04, 0x1c
        /*007e*/ 	.short	(.L_79 - .L_78)


	//   ....[0]....
.L_78:
        /*0080*/ 	.word	0x000005f0


	//   ....[1]....
        /*0084*/ 	.word	0x00000640


	//----- nvinfo : EIATTR_CBANK_PARAM_SIZE
	.align		4
.L_79:
        /*0088*/ 	.byte	0x03, 0x19
        /*008a*/ 	.short	0x0028


	//----- nvinfo : EIATTR_PARAM_CBANK
	.align		4
        /*008c*/ 	.byte	0x04, 0x0a
        /*008e*/ 	.short	(.L_81 - .L_80)
	.align		4
.L_80:
        /*0090*/ 	.word	index@(.nv.constant0._Z22Matrix_MulKernel_TilediiiPfS_S_)
        /*0094*/ 	.short	0x0380
        /*0096*/ 	.short	0x0028


	//----- nvinfo : EIATTR_SW_WAR
	.align		4
.L_81:
        /*0098*/ 	.byte	0x04, 0x36
        /*009a*/ 	.short	(.L_83 - .L_82)
.L_82:
        /*009c*/ 	.word	0x00000008
.L_83:


//--------------------- .nv.info._Z16Matrix_MulKerneliiiPfS_S_ --------------------------
	.section	.nv.info._Z16Matrix_MulKerneliiiPfS_S_,"",@"SHT_CUDA_INFO"
	.sectionflags	@""
	.align	4


	//----- nvinfo : EIATTR_CUDA_API_VERSION
	.align		4
        /*0000*/ 	.byte	0x04, 0x37
        /*0002*/ 	.short	(.L_85 - .L_84)
.L_84:
        /*0004*/ 	.word	0x00000082


	//----- nvinfo : EIATTR_KPARAM_INFO
	.align		4
.L_85:
        /*0008*/ 	.byte	0x04, 0x17
        /*000a*/ 	.short	(.L_87 - .L_86)
.L_86:
        /*000c*/ 	.word	0x00000000
        /*0010*/ 	.short	0x0005
        /*0012*/ 	.short	0x0020
        /*0014*/ 	.byte	0x00, 0xf5, 0x21, 0x00


	//----- nvinfo : EIATTR_KPARAM_INFO
	.align		4
.L_87:
        /*0018*/ 	.byte	0x04, 0x17
        /*001a*/ 	.short	(.L_89 - .L_88)
.L_88:
        /*001c*/ 	.word	0x00000000
        /*0020*/ 	.short	0x0004
        /*0022*/ 	.short	0x0018
        /*0024*/ 	.byte	0x00, 0xf5, 0x21, 0x00


	//----- nvinfo : EIATTR_KPARAM_INFO
	.align		4
.L_89:
        /*0028*/ 	.byte	0x04, 0x17
        /*002a*/ 	.short	(.L_91 - .L_90)
.L_90:
        /*002c*/ 	.word	0x00000000
        /*0030*/ 	.short	0x0003
        /*0032*/ 	.short	0x0010
        /*0034*/ 	.byte	0x00, 0xf5, 0x21, 0x00


	//----- nvinfo : EIATTR_KPARAM_INFO
	.align		4
.L_91:
        /*0038*/ 	.byte	0x04, 0x17
        /*003a*/ 	.short	(.L_93 - .L_92)
.L_92:
        /*003c*/ 	.word	0x00000000
        /*0040*/ 	.short	0x0002
        /*0042*/ 	.short	0x0008
        /*0044*/ 	.byte	0x00, 0xf0, 0x11, 0x00


	//----- nvinfo : EIATTR_KPARAM_INFO
	.align		4
.L_93:
        /*0048*/ 	.byte	0x04, 0x17
        /*004a*/ 	.short	(.L_95 - .L_94)
.L_94:
        /*004c*/ 	.word	0x00000000
        /*0050*/ 	.short	0x0001
        /*0052*/ 	.short	0x0004
        /*0054*/ 	.byte	0x00, 0xf0, 0x11, 0x00


	//----- nvinfo : EIATTR_KPARAM_INFO
	.align		4
.L_95:
        /*0058*/ 	.byte	0x04, 0x17
        /*005a*/ 	.short	(.L_97 - .L_96)
.L_96:
        /*005c*/ 	.word	0x00000000
        /*0060*/ 	.short	0x0000
        /*0062*/ 	.short	0x0000
        /*0064*/ 	.byte	0x00, 0xf0, 0x11, 0x00


	//----- nvinfo : EIATTR_SPARSE_MMA_MASK
	.align		4
.L_97:
        /*0068*/ 	.byte	0x03, 0x50
        /*006a*/ 	.short	0x0000


	//----- nvinfo : EIATTR_MAXREG_COUNT
	.align		4
        /*006c*/ 	.byte	0x03, 0x1b
        /*006e*/ 	.short	0x00ff


	//----- nvinfo : EIATTR_MERCURY_ISA_VERSION
	.align		4
        /*0070*/ 	.byte	0x03, 0x5f
        /*0072*/ 	.short	0x0101


	//----- nvinfo : EIATTR_VRC_CTA_INIT_COUNT
	.align		4
        /*0074*/ 	.byte	0x02, 0x4a
	.zero		1
	.zero		1


	//----- nvinfo : EIATTR_EXIT_INSTR_OFFSETS
	.align		4
        /*0078*/ 	.byte	0x04, 0x1c
        /*007a*/ 	.short	(.L_99 - .L_98)


	//   ....[0]....
.L_98:
        /*007c*/ 	.word	0x000000d0


	//   ....[1]....
        /*0080*/ 	.word	0x000008f0


	//----- nvinfo : EIATTR_CBANK_PARAM_SIZE
	.align		4
.L_99:
        /*0084*/ 	.byte	0x03, 0x19
        /*0086*/ 	.short	0x0028


	//----- nvinfo : EIATTR_PARAM_CBANK
	.align		4
        /*0088*/ 	.byte	0x04, 0x0a
        /*008a*/ 	.short	(.L_101 - .L_100)
	.align		4
.L_100:
        /*008c*/ 	.word	index@(.nv.constant0._Z16Matrix_MulKerneliiiPfS_S_)
        /*0090*/ 	.short	0x0380
        /*0092*/ 	.short	0x0028


	//----- nvinfo : EIATTR_SW_WAR
	.align		4
.L_101:
        /*0094*/ 	.byte	0x04, 0x36
        /*0096*/ 	.short	(.L_103 - .L_102)
.L_102:
        /*0098*/ 	.word	0x00000008
.L_103:


//--------------------- .nv.callgraph             --------------------------
	.section	.nv.callgraph,"",@"SHT_CUDA_CALLGRAPH"
	.align	4
	.sectionentsize	8
	.align		4
        /*0000*/ 	.word	0x00000000
	.align		4
        /*0004*/ 	.word	0xffffffff
	.align		4
        /*0008*/ 	.word	0x00000000
	.align		4
        /*000c*/ 	.word	0xfffffffe
	.align		4
        /*0010*/ 	.word	0x00000000
	.align		4
        /*0014*/ 	.word	0xfffffffd
	.align		4
        /*0018*/ 	.word	0x00000000
	.align		4
        /*001c*/ 	.word	0xfffffffc


//--------------------- .text._Z26Matrix_MulKernel_RegTilingiiiPfS_S_ --------------------------
	.section	.text._Z26Matrix_MulKernel_RegTilingiiiPfS_S_,"ax",@progbits
	.align	128
        .global         _Z26Matrix_MulKernel_RegTilingiiiPfS_S_
        .type           _Z26Matrix_MulKernel_RegTilingiiiPfS_S_,@function
        .size           _Z26Matrix_MulKernel_RegTilingiiiPfS_S_,(.L_x_14 - _Z26Matrix_MulKernel_RegTilingiiiPfS_S_)
        .other          _Z26Matrix_MulKernel_RegTilingiiiPfS_S_,@"STO_CUDA_ENTRY STV_DEFAULT"
_Z26Matrix_MulKernel_RegTilingiiiPfS_S_:
.text._Z26Matrix_MulKernel_RegTilingiiiPfS_S_:
[----:B------:R-:W-:Y:S01]  /*0000*/  LDC R1, c[0x0][0x37c] ;  /* 0x0000df00ff017b82 */ /* 0x000fe20000000800 */
[----:B------:R-:W0:Y:S01]  /*0010*/  S2R R0, SR_TID.Y ;  /* 0x0000000000007919 */ /* 0x000e220000002200 */
[----:B------:R-:W1:Y:S06]  /*0020*/  LDCU UR8, c[0x0][0x384] ;  /* 0x00007080ff0877ac */ /* 0x000e6c0008000800 */
[----:B------:R-:W0:Y:S01]  /*0030*/  LDC R4, c[0x0][0x364] ;  /* 0x0000d900ff047b82 */ /* 0x000e220000000800 */
[----:B------:R-:W-:Y:S01]  /*0040*/  IMAD.MOV.U32 R20, RZ, RZ, RZ ;  /* 0x000000ffff147224 */ /* 0x000fe200078e00ff */
[----:B------:R-:W2:Y:S01]  /*0050*/  S2R R2, SR_TID.X ;  /* 0x0000000000027919 */ /* 0x000ea20000002100 */
[----:B------:R-:W3:Y:S01]  /*0060*/  LDCU UR13, c[0x0][0x388] ;  /* 0x00007100ff0d77ac */ /* 0x000ee20008000800 */
[----:B------:R-:W4:Y:S04]  /*0070*/  LDCU.64 UR10, c[0x0][0x358] ;  /* 0x00006b00ff0a77ac */ /* 0x000f280008000a00 */
[----:B------:R-:W0:Y:S08]  /*0080*/  S2UR UR4, SR_CTAID.Y ;  /* 0x00000000000479c3 */ /* 0x000e300000002600 */
[----:B------:R-:W2:Y:S01]  /*0090*/  S2UR UR5, SR_CTAID.X ;  /* 0x00000000000579c3 */ /* 0x000ea20000002500 */
[----:B-1----:R-:W-:-:S07]  /*00a0*/  UISETP.GE.AND UP0, UPT, UR8, -0xe, UPT ;  /* 0xfffffff20800788c */ /* 0x002fce000bf06270 */
[----:B------:R-:W2:Y:S01]  /*00b0*/  LDC R5, c[0x0][0x360] ;  /* 0x0000d800ff057b82 */ /* 0x000ea20000000800 */
[----:B0-----:R-:W-:Y:S02]  /*00c0*/  IMAD R4, R4, UR4, R0 ;  /* 0x0000000404047c24 */ /* 0x001fe4000f8e0200 */
[----:B--2---:R-:W-:Y:S01]  /*00d0*/  IMAD R5, R5, UR5, R2 ;  /* 0x0000000505057c24 */ /* 0x004fe2000f8e0202 */
[----:B---34-:R-:W-:Y:S06]  /*00e0*/  BRA.U !UP0, `(.L_x_0) ;  /* 0x0000000908547547 */ /* 0x018fec000b800000 */
[----:B------:R-:W0:Y:S01]  /*00f0*/  S2UR UR7, SR_CgaCtaId ;  /* 0x00000000000779c3 */ /* 0x000e220000008800 */
[----:B------:R-:W1:Y:S01]  /*0100*/  LDCU UR9, c[0x0][0x388] ;  /* 0x00007100ff0977ac */ /* 0x000e620008000800 */
[----:B------:R-:W-:Y:S02]  /*0110*/  IMAD R8, R4, UR8, RZ ;  /* 0x0000000804087c24 */ /* 0x000fe4000f8e02ff */
[----:B------:R-:W-:Y:S01]  /*0120*/  IMAD.MOV.U32 R20, RZ, RZ, RZ ;  /* 0x000000ffff147224 */ /* 0x000fe200078e00ff */
[----:B------:R-:W-:Y:S01]  /*0130*/  UIADD3 UR4, UPT, UPT, UR8, -0x1, URZ ;  /* 0xffffffff08047890 */ /* 0x000fe2000fffe0ff */
[----:B------:R-:W-:Y:S01]  /*0140*/  IMAD.MOV.U32 R10, RZ, RZ, R8 ;  /* 0x000000ffff0a7224 */ /* 0x000fe200078e0008 */
[----:B------:R-:W-:Y:S01]  /*0150*/  UMOV UR6, 0x400 ;  /* 0x0000040000067882 */ /* 0x000fe20000000000 */
[----:B------:R-:W2:Y:S01]  /*0160*/  LDC R6, c[0x0][0x388] ;  /* 0x0000e200ff067b82 */ /* 0x000ea20000000800 */
[----:B------:R-:W-:Y:S01]  /*0170*/  USHF.R.S32.HI UR5, URZ, 0x1f, UR4 ;  /* 0x0000001fff057899 */ /* 0x000fe20008011404 */
[----:B------:R-:W3:Y:S03]  /*0180*/  LDCU UR12, c[0x0][0x380] ;  /* 0x00007000ff0c77ac */ /* 0x000ee60008000800 */
[----:B------:R-:W-:-:S03]  /*0190*/  ULEA.HI UR5, UR5, UR4, URZ, 0x4 ;  /* 0x0000000405057291 */ /* 0x000fc6000f8f20ff */
[----:B------:R-:W4:Y:S01]  /*01a0*/  LDC R7, c[0x0][0x384] ;  /* 0x0000e100ff077b82 */ /* 0x000f220000000800 */
[----:B------:R-:W2:Y:S01]  /*01b0*/  LDCU.64 UR14, c[0x0][0x390] ;  /* 0x00007200ff0e77ac */ /* 0x000ea20008000a00 */
[----:B-1----:R-:W-:Y:S01]  /*01c0*/  IMAD R9, R0, UR9, R5 ;  /* 0x0000000900097c24 */ /* 0x002fe2000f8e0205 */
[----:B------:R-:W-:Y:S01]  /*01d0*/  USHF.R.S32.HI UR5, URZ, 0x4, UR5 ;  /* 0x00000004ff057899 */ /* 0x000fe20008011405 */
[----:B------:R-:W-:Y:S01]  /*01e0*/  UMOV UR4, 0x7 ;  /* 0x0000000700047882 */ /* 0x000fe20000000000 */
[----:B0-----:R-:W-:Y:S02]  /*01f0*/  ULEA UR6, UR7, UR6, 0x18 ;  /* 0x0000000607067291 */ /* 0x001fe4000f8ec0ff */
[----:B------:R-:W-:-:S04]  /*0200*/  UIADD3 UR5, UPT, UPT, -UR5, URZ, URZ ;  /* 0x000000ff05057290 */ /* 0x000fc8000fffe1ff */
[----:B------:R-:W-:-:S05]  /*0210*/  LEA R11, R2, UR6, 0x2 ;  /* 0x00000006020b7c11 */ /* 0x000fca000f8e10ff */
[----:B---3--:R-:W-:-:S07]  /*0220*/  IMAD R12, R0, 0x40, R11 ;  /* 0x00000040000c7824 */ /* 0x008fce00078e020b */
.L_x_1:
[----:B----4-:R-:W-:Y:S01]  /*0230*/  ISETP.GE.U32.AND P0, PT, R0, R7, PT ;  /* 0x000000070000720c */ /* 0x010fe20003f06070 */
[----:B------:R-:W-:-:S03]  /*0240*/  IMAD.MOV.U32 R13, RZ, RZ, RZ ;  /* 0x000000ffff0d7224 */ /* 0x000fc600078e00ff */
[----:B--2---:R-:W-:-:S13]  /*0250*/  ISETP.GE.OR P0, PT, R5, R6, P0 ;  /* 0x000000060500720c */ /* 0x004fda0000706670 */
[----:B------:R-:W0:Y:S02]  /*0260*/  @!P0 LDC.64 R2, c[0x0][0x398] ;  /* 0x0000e600ff028b82 */ /* 0x000e240000000a00 */
[----:B0-----:R-:W-:-:S05]  /*0270*/  @!P0 IMAD.WIDE.U32 R2, R9, 0x4, R2 ;  /* 0x0000000409028825 */ /* 0x001fca00078e0002 */
[----:B------:R0:W2:Y:S01]  /*0280*/  @!P0 LDG.E R13, desc[UR10][R2.64] ;  /* 0x0000000a020d8981 */ /* 0x0000a2000c1e1900 */
[----:B------:R-:W-:Y:S01]  /*0290*/  UIADD3 UR9, UPT, UPT, UR4, -0x7, URZ ;  /* 0xfffffff904097890 */ /* 0x000fe2000fffe0ff */
[----:B------:R-:W-:Y:S01]  /*02a0*/  ISETP.GE.AND P0, PT, R4, UR12, PT ;  /* 0x0000000c04007c0c */ /* 0x000fe2000bf06270 */
[----:B------:R-:W-:Y:S01]  /*02b0*/  IMAD.MOV.U32 R15, RZ, RZ, RZ ;  /* 0x000000ffff0f7224 */ /* 0x000fe200078e00ff */
[----:B------:R-:W-:Y:S02]  /*02c0*/  UIADD3 UR6, UPT, UPT, UR4, -0x6, URZ ;  /* 0xfffffffa04067890 */ /* 0x000fe4000fffe0ff */
[----:B------:R-:W-:Y:S01]  /*02d0*/  UIADD3 UR7, UPT, UPT, UR4, -0x5, URZ ;  /* 0xfffffffb04077890 */ /* 0x000fe2000fffe0ff */
[C---:B------:R-:W-:Y:S01]  /*02e0*/  ISETP.LE.OR P2, PT, R7.reuse, UR9, P0 ;  /* 0x0000000907007c0c */ /* 0x040fe20008743670 */
[----:B------:R-:W-:Y:S02]  /*02f0*/  USHF.R.S32.HI UR8, URZ, 0x1f, UR9 ;  /* 0x0000001fff087899 */ /* 0x000fe40008011409 */
[----:B------:R-:W-:-:S02]  /*0300*/  ISETP.LE.OR P0, PT, R7, UR6, P0 ;  /* 0x0000000607007c0c */ /* 0x000fc40008703670 */
[----:B0-----:R-:W-:Y:S02]  /*0310*/  IADD3 R3, P3, PT, R8, UR9, RZ ;  /* 0x0000000908037c10 */ /* 0x001fe4000ff7e0ff */
[----:B------:R-:W-:-:S06]  /*0320*/  ISETP.LE.AND P1, PT, R7, UR7, PT ;  /* 0x0000000707007c0c */ /* 0x000fcc000bf23270 */
[----:B------:R-:W0:Y:S01]  /*0330*/  @!P2 LDC.64 R16, c[0x0][0x390] ;  /* 0x0000e400ff10ab82 */ /* 0x000e220000000a00 */
[----:B------:R-:W-:Y:S02]  /*0340*/  LEA.HI.X.SX32 R14, R8, UR8, 0x1, P3 ;  /* 0x00000008080e7c11 */ /* 0x000fe400098f0eff */
[----:B------:R-:W-:Y:S01]  /*0350*/  ISETP.GE.OR P1, PT, R4, UR12, P1 ;  /* 0x0000000c04007c0c */ /* 0x000fe20008f26670 */
[----:B------:R-:W-:Y:S02]  /*0360*/  IMAD.MOV.U32 R18, RZ, RZ, RZ ;  /* 0x000000ffff127224 */ /* 0x000fe400078e00ff */
[----:B0-----:R-:W-:Y:S01]  /*0370*/  @!P2 IMAD.WIDE R16, R10, 0x4, R16 ;  /* 0x000000040a10a825 */ /* 0x001fe200078e0210 */
[----:B------:R-:W-:Y:S01]  /*0380*/  CS2R R24, SRZ ;  /* 0x0000000000187805 */ /* 0x000fe2000001ff00 */
[----:B------:R-:W-:Y:S02]  /*0390*/  UIADD3 UR6, UPT, UPT, UR4, -0x4, URZ ;  /* 0xfffffffc04067890 */ /* 0x000fe4000fffe0ff */
[----:B------:R-:W-:Y:S01]  /*03a0*/  IMAD.MOV.U32 R21, RZ, RZ, RZ ;  /* 0x000000ffff157224 */ /* 0x000fe200078e00ff */
[----:B------:R-:W-:Y:S01]  /*03b0*/  CS2R R22, SRZ ;  /* 0x0000000000167805 */ /* 0x000fe2000001ff00 */
[----:B--2---:R0:W-:Y:S01]  /*03c0*/  STS [R12], R13 ;  /* 0x0000000d0c007388 */ /* 0x0041e20000000800 */
[----:B------:R-:W-:Y:S06]  /*03d0*/  BAR.SYNC.DEFER_BLOCKING 0x0 ;  /* 0x0000000000007b1d */ /* 0x000fec0000010000 */
[----:B------:R1:W2:Y:S01]  /*03e0*/  @!P2 LDG.E R15, desc[UR10][R16.64] ;  /* 0x0000000a100fa981 */ /* 0x0002a2000c1e1900 */
[----:B------:R-:W-:-:S03]  /*03f0*/  LEA R2, P2, R3, UR14, 0x2 ;  /* 0x0000000e03027c11 */ /* 0x000fc6000f8410ff */
[----:B------:R-:W-:Y:S01]  /*0400*/  LDS R19, [R11+0x40] ;  /* 0x000040000b137984 */ /* 0x000fe20000000800 */
[----:B------:R-:W-:Y:S01]  /*0410*/  LEA.HI.X R3, R3, UR15, R14, 0x2, P2 ;  /* 0x0000000f03037c11 */ /* 0x000fe200090f140e */
[----:B0-----:R-:W-:Y:S01]  /*0420*/  IMAD.MOV.U32 R13, RZ, RZ, RZ ;  /* 0x000000ffff0d7224 */ /* 0x001fe200078e00ff */
[----:B------:R-:W-:Y:S01]  /*0430*/  UIADD3 UR7, UPT, UPT, UR4, 0x3, URZ ;  /* 0x0000000304077890 */ /* 0x000fe2000fffe0ff */
[----:B------:R-:W-:Y:S04]  /*0440*/  LDS R27, [R11+0x1c0] ;  /* 0x0001c0000b1b7984 */ /* 0x000fe80000000800 */
[----:B------:R-:W3:Y:S01]  /*0450*/  @!P0 LDG.E R18, desc[UR10][R2.64+0x4] ;  /* 0x0000040a02128981 */ /* 0x000ee2000c1e1900 */
[----:B------:R-:W-:-:S03]  /*0460*/  ISETP.LE.AND P0, PT, R7, UR6, PT ;  /* 0x0000000607007c0c */ /* 0x000fc6000bf03270 */
[----:B------:R-:W4:Y:S01]  /*0470*/  @!P1 LDG.E R25, desc[UR10][R2.64+0x8] ;  /* 0x0000080a02199981 */ /* 0x000f22000c1e1900 */
[----:B------:R-:W-:-:S03]  /*0480*/  ISETP.GE.OR P0, PT, R4, UR12, P0 ;  /* 0x0000000c04007c0c */ /* 0x000fc60008706670 */
[----:B-1----:R-:W2:Y:S04]  /*0490*/  LDS R17, [R11] ;  /* 0x000000000b117984 */ /* 0x002ea80000000800 */
[----:B------:R-:W4:Y:S06]  /*04a0*/  LDS R16, [R11+0x80] ;  /* 0x000080000b107984 */ /* 0x000f2c0000000800 */
[----:B------:R-:W5:Y:S01]  /*04b0*/  @!P0 LDG.E R21, desc[UR10][R2.64+0xc] ;  /* 0x00000c0a02158981 */ /* 0x000f62000c1e1900 */
[----:B------:R-:W-:-:S06]  /*04c0*/  UIADD3 UR6, UPT, UPT, UR4, -0x3, URZ ;  /* 0xfffffffd04067890 */ /* 0x000fcc000fffe0ff */
[----:B------:R-:W-:-:S04]  /*04d0*/  ISETP.LE.AND P0, PT, R7, UR6, PT ;  /* 0x0000000607007c0c */ /* 0x000fc8000bf03270 */
[----:B------:R-:W-:-:S13]  /*04e0*/  ISETP.GE.OR P0, PT, R4, UR12, P0 ;  /* 0x0000000c04007c0c */ /* 0x000fda0008706670 */
[----:B------:R-:W5:Y:S01]  /*04f0*/  @!P0 LDG.E R23, desc[UR10][R2.64+0x10] ;  /* 0x0000100a02178981 */ /* 0x000f62000c1e1900 */
[----:B------:R-:W-:-:S06]  /*0500*/  UIADD3 UR6, UPT, UPT, UR4, -0x2, URZ ;  /* 0xfffffffe04067890 */ /* 0x000fcc000fffe0ff */
[----:B------:R-:W-:-:S04]  /*0510*/  ISETP.LE.AND P0, PT, R7, UR6, PT ;  /* 0x0000000607007c0c */ /* 0x000fc8000bf03270 */
[----:B------:R-:W-:Y:S01]  /*0520*/  ISETP.GE.OR P0, PT, R4, UR12, P0 ;  /* 0x0000000c04007c0c */ /* 0x000fe20008706670 */
[----:B------:R-:W-:-:S12]  /*0530*/  UIADD3 UR6, UPT, UPT, UR4, -0x1, URZ ;  /* 0xffffffff04067890 */ /* 0x000fd8000fffe0ff */
[----:B------:R-:W5:Y:S01]  /*0540*/  @!P0 LDG.E R24, desc[UR10][R2.64+0x14] ;  /* 0x0000140a02188981 */ /* 0x000f62000c1e1900 */
[C---:B------:R-:W-:Y:S01]  /*0550*/  ISETP.LE.AND P0, PT, R7.reuse, UR6, PT ;  /* 0x0000000607007c0c */ /* 0x040fe2000bf03270 */
[----:B------:R-:W-:Y:S02]  /*0560*/  UIADD3 UR6, UPT, UPT, UR4, 0x1, URZ ;  /* 0x0000000104067890 */ /* 0x000fe4000fffe0ff */
[C---:B------:R-:W-:Y:S02]  /*0570*/  ISETP.LE.AND P1, PT, R7.reuse, UR4, PT ;  /* 0x0000000407007c0c */ /* 0x040fe4000bf23270 */
[C---:B------:R-:W-:Y:S02]  /*0580*/  ISETP.GE.OR P0, PT, R4.reuse, UR12, P0 ;  /* 0x0000000c04007c0c */ /* 0x040fe40008706670 */
[----:B------:R-:W-:Y:S02]  /*0590*/  ISETP.GE.OR P1, PT, R4, UR12, P1 ;  /* 0x0000000c04007c0c */ /* 0x000fe40008f26670 */
[----:B------:R-:W-:Y:S01]  /*05a0*/  ISETP.LE.AND P2, PT, R7, UR6, PT ;  /* 0x0000000607007c0c */ /* 0x000fe2000bf43270 */
[----:B------:R-:W-:-:S03]  /*05b0*/  IMAD.MOV.U32 R14, RZ, RZ, RZ ;  /* 0x000000ffff0e7224 */ /* 0x000fc600078e00ff */
[----:B------:R-:W-:-:S05]  /*05c0*/  ISETP.GE.OR P2, PT, R4, UR12, P2 ;  /* 0x0000000c04007c0c */ /* 0x000fca0009746670 */
[----:B------:R-:W5:Y:S04]  /*05d0*/  @!P0 LDG.E R22, desc[UR10][R2.64+0x18] ;  /* 0x0000180a02168981 */ /* 0x000f68000c1e1900 */
[----:B------:R-:W5:Y:S01]  /*05e0*/  @!P1 LDG.E R14, desc[UR10][R2.64+0x1c] ;  /* 0x00001c0a020e9981 */ /* 0x000f62000c1e1900 */
[----:B------:R-:W-:-:S03]  /*05f0*/  UIADD3 UR6, UPT, UPT, UR4, 0x2, URZ ;  /* 0x0000000204067890 */ /* 0x000fc6000fffe0ff */
[----:B------:R-:W5:Y:S01]  /*0600*/  @!P2 LDG.E R13, desc[UR10][R2.64+0x20] ;  /* 0x0000200a020da981 */ /* 0x000f62000c1e1900 */
[----:B------:R-:W-:Y:S02]  /*0610*/  UIADD3 UR8, UPT, UPT, UR4, 0x4, URZ ;  /* 0x0000000404087890 */ /* 0x000fe4000fffe0ff */
[C---:B------:R-:W-:Y:S02]  /*0620*/  ISETP.LE.AND P2, PT, R7.reuse, UR6, PT ;  /* 0x0000000607007c0c */ /* 0x040fe4000bf43270 */
[C---:B------:R-:W-:Y:S02]  /*0630*/  ISETP.LE.AND P3, PT, R7.reuse, UR7, PT ;  /* 0x0000000707007c0c */ /* 0x040fe4000bf63270 */
[C---:B------:R-:W-:Y:S01]  /*0640*/  ISETP.GE.OR P2, PT, R4.reuse, UR12, P2 ;  /* 0x0000000c04007c0c */ /* 0x040fe20009746670 */
[----:B------:R-:W-:Y:S01]  /*0650*/  UIADD3 UR6, UPT, UPT, UR4, 0x5, URZ ;  /* 0x0000000504067890 */ /* 0x000fe2000fffe0ff */
[----:B------:R-:W-:Y:S02]  /*0660*/  ISETP.LE.AND P1, PT, R7, UR8, PT ;  /* 0x0000000807007c0c */ /* 0x000fe4000bf23270 */
[C---:B------:R-:W-:Y:S01]  /*0670*/  ISETP.GE.OR P3, PT, R4.reuse, UR12, P3 ;  /* 0x0000000c04007c0c */ /* 0x040fe20009f66670 */
[----:B------:R-:W-:Y:S01]  /*0680*/  UIADD3 UR7, UPT, UPT, UR4, 0x6, URZ ;  /* 0x0000000604077890 */ /* 0x000fe2000fffe0ff */
[----:B------:R-:W-:-:S02]  /*0690*/  ISETP.GE.OR P1, PT, R4, UR12, P1 ;  /* 0x0000000c04007c0c */ /* 0x000fc40008f26670 */
[C---:B------:R-:W-:Y:S01]  /*06a0*/  ISETP.LE.AND P0, PT, R7.reuse, UR6, PT ;  /* 0x0000000607007c0c */ /* 0x040fe2000bf03270 */
[----:B------:R-:W-:Y:S02]  /*06b0*/  UIADD3 UR8, UPT, UPT, UR4, 0x7, URZ ;  /* 0x0000000704087890 */ /* 0x000fe4000fffe0ff */
[----:B------:R-:W-:Y:S02]  /*06c0*/  ISETP.LE.AND P4, PT, R7, UR7, PT ;  /* 0x0000000707007c0c */ /* 0x000fe4000bf83270 */
[C---:B------:R-:W-:Y:S01]  /*06d0*/  ISETP.GE.OR P0, PT, R4.reuse, UR12, P0 ;  /* 0x0000000c04007c0c */ /* 0x040fe20008706670 */
[----:B------:R-:W-:Y:S01]  /*06e0*/  UIADD3 UR6, UPT, UPT, UR4, 0x8, URZ ;  /* 0x0000000804067890 */ /* 0x000fe2000fffe0ff */
[----:B------:R-:W-:Y:S01]  /*06f0*/  ISETP.GE.OR P4, PT, R4, UR12, P4 ;  /* 0x0000000c04007c0c */ /* 0x000fe2000a786670 */
[----:B--2---:R-:W-:Y:S02]  /*0700*/  FFMA R26, R17, R15, R20 ;  /* 0x0000000f111a7223 */ /* 0x004fe40000000014 */
[----:B------:R-:W5:Y:S01]  /*0710*/  LDS R20, [R11+0xc0] ;  /* 0x0000c0000b147984 */ /* 0x000f620000000800 */
[----:B------:R-:W-:-:S06]  /*0720*/  IMAD.MOV.U32 R15, RZ, RZ, RZ ;  /* 0x000000ffff0f7224 */ /* 0x000fcc00078e00ff */
[----:B------:R-:W2:Y:S01]  /*0730*/  @!P3 LDG.E R15, desc[UR10][R2.64+0x28] ;  /* 0x0000280a020fb981 */ /* 0x000ea2000c1e1900 */
[----:B---3--:R-:W-:Y:S01]  /*0740*/  FFMA R19, R19, R18, R26 ;  /* 0x0000001213137223 */ /* 0x008fe2000000001a */
[----:B------:R-:W-:Y:S01]  /*0750*/  IMAD.MOV.U32 R18, RZ, RZ, RZ ;  /* 0x000000ffff127224 */ /* 0x000fe200078e00ff */
[C---:B------:R-:W-:Y:S01]  /*0760*/  ISETP.LE.AND P3, PT, R7.reuse, UR6, PT ;  /* 0x0000000607007c0c */ /* 0x040fe2000bf63270 */
[----:B------:R-:W0:Y:S01]  /*0770*/  LDS R26, [R11+0x100] ;  /* 0x000100000b1a7984 */ /* 0x000e220000000800 */
[----:B----4-:R-:W-:Y:S01]  /*0780*/  FFMA R25, R16, R25, R19 ;  /* 0x0000001910197223 */ /* 0x010fe20000000013 */
[----:B------:R-:W-:Y:S01]  /*0790*/  CS2R R16, SRZ ;  /* 0x0000000000107805 */ /* 0x000fe2000001ff00 */
[----:B------:R-:W-:Y:S01]  /*07a0*/  IMAD.MOV.U32 R19, RZ, RZ, RZ ;  /* 0x000000ffff137224 */ /* 0x000fe200078e00ff */
[----:B------:R-:W3:Y:S04]  /*07b0*/  @!P0 LDG.E R18, desc[UR10][R2.64+0x30] ;  /* 0x0000300a02128981 */ /* 0x000ee8000c1e1900 */
[----:B------:R-:W4:Y:S01]  /*07c0*/  @!P2 LDG.E R16, desc[UR10][R2.64+0x24] ;  /* 0x0000240a0210a981 */ /* 0x000f22000c1e1900 */
[----:B------:R-:W-:-:S03]  /*07d0*/  ISETP.LE.AND P2, PT, R7, UR8, PT ;  /* 0x0000000807007c0c */ /* 0x000fc6000bf43270 */
[----:B------:R-:W3:Y:S01]  /*07e0*/  @!P1 LDG.E R19, desc[UR10][R2.64+0x2c] ;  /* 0x00002c0a02139981 */ /* 0x000ee2000c1e1900 */
[C---:B------:R-:W-:Y:S02]  /*07f0*/  ISETP.GE.OR P2, PT, R4.reuse, UR12, P2 ;  /* 0x0000000c04007c0c */ /* 0x040fe40009746670 */
[----:B------:R-:W-:Y:S01]  /*0800*/  ISETP.GE.OR P3, PT, R4, UR12, P3 ;  /* 0x0000000c04007c0c */ /* 0x000fe20009f66670 */
[----:B------:R-:W3:Y:S01]  /*0810*/  @!P4 LDG.E R17, desc[UR10][R2.64+0x34] ;  /* 0x0000340a0211c981 */ /* 0x000ee2000c1e1900 */
[----:B-----5:R-:W-:Y:S01]  /*0820*/  FFMA R25, R20, R21, R25 ;  /* 0x0000001514197223 */ /* 0x020fe20000000019 */
[----:B------:R-:W-:-:S08]  /*0830*/  CS2R R20, SRZ ;  /* 0x0000000000147805 */ /* 0x000fd0000001ff00 */
[----:B------:R-:W5:Y:S04]  /*0840*/  @!P2 LDG.E R21, desc[UR10][R2.64+0x38] ;  /* 0x0000380a0215a981 */ /* 0x000f68000c1e1900 */
[----:B------:R1:W5:Y:S01]  /*0850*/  @!P3 LDG.E R20, desc[UR10][R2.64+0x3c] ;  /* 0x00003c0a0214b981 */ /* 0x000362000c1e1900 */
[----:B0-----:R-:W-:-:S03]  /*0860*/  FFMA R26, R26, R23, R25 ;  /* 0x000000171a1a7223 */ /* 0x001fc60000000019 */
[----:B------:R-:W0:Y:S04]  /*0870*/  LDS R23, [R11+0x140] ;  /* 0x000140000b177984 */ /* 0x000e280000000800 */
[----:B------:R-:W0:Y:S04]  /*0880*/  LDS R25, [R11+0x180] ;  /* 0x000180000b197984 */ /* 0x000e280000000800 */
[----:B-1----:R-:W-:Y:S04]  /*0890*/  LDS R2, [R11+0x2c0] ;  /* 0x0002c0000b027984 */ /* 0x002fe80000000800 */
[----:B------:R-:W-:Y:S01]  /*08a0*/  LDS R3, [R11+0x300] ;  /* 0x000300000b037984 */ /* 0x000fe20000000800 */
[----:B0-----:R-:W-:-:S03]  /*08b0*/  FFMA R26, R23, R24, R26 ;  /* 0x00000018171a7223 */ /* 0x001fc6000000001a */
[----:B------:R-:W0:Y:S04]  /*08c0*/  LDS R24, [R11+0x200] ;  /* 0x000200000b187984 */ /* 0x000e280000000800 */
[----:B------:R-:W4:Y:S01]  /*08d0*/  LDS R23, [R11+0x240] ;  /* 0x000240000b177984 */ /* 0x000f220000000800 */
[----:B------:R-:W-:-:S03]  /*08e0*/  FFMA R26, R25, R22, R26 ;  /* 0x00000016191a7223 */ /* 0x000fc6000000001a */
[----:B------:R-:W2:Y:S01]  /*08f0*/  LDS R22, [R11+0x280] ;  /* 0x000280000b167984 */ /* 0x000ea20000000800 */
[----:B------:R-:W-:-:S03]  /*0900*/  FFMA R27, R27, R14, R26 ;  /* 0x0000000e1b1b7223 */ /* 0x000fc6000000001a */
[----:B------:R-:W-:Y:S01]  /*0910*/  LDS R14, [R11+0x380] ;  /* 0x000380000b0e7984 */ /* 0x000fe20000000800 */
[----:B0-----:R-:W-:-:S03]  /*0920*/  FFMA R26, R24, R13, R27 ;  /* 0x0000000d181a7223 */ /* 0x001fc6000000001b */
[----:B------:R-:W0:Y:S04]  /*0930*/  LDS R24, [R11+0x340] ;  /* 0x000340000b187984 */ /* 0x000e280000000800 */
[----:B------:R-:W1:Y:S01]  /*0940*/  LDS R13, [R11+0x3c0] ;  /* 0x0003c0000b0d7984 */ /* 0x000e620000000800 */
[----:B------:R-:W-:-:S04]  /*0950*/  UIADD3 UR5, UPT, UPT, UR5, 0x1, URZ ;  /* 0x0000000105057890 */ /* 0x000fc8000fffe0ff */
[----:B------:R-:W-:Y:S01]  /*0960*/  UISETP.NE.AND UP0, UPT, UR5, 0x1, UPT ;  /* 0x000000010500788c */ /* 0x000fe2000bf05270 */
[----:B------:R-:W-:Y:S02]  /*0970*/  VIADD R0, R0, 0x10 ;  /* 0x0000001000007836 */ /* 0x000fe40000000000 */
[----:B------:R-:W-:Y:S02]  /*0980*/  IMAD R9, R6, 0x10, R9 ;  /* 0x0000001006097824 */ /* 0x000fe400078e0209 */
[----:B------:R-:W-:Y:S01]  /*0990*/  VIADD R10, R10, 0x10 ;  /* 0x000000100a0a7836 */ /* 0x000fe20000000000 */
[----:B------:R-:W-:Y:S01]  /*09a0*/  UIADD3 UR4, UPT, UPT, UR4, 0x10, URZ ;  /* 0x0000001004047890 */ /* 0x000fe2000fffe0ff */
[----:B----4-:R-:W-:-:S04]  /*09b0*/  FFMA R23, R23, R16, R26 ;  /* 0x0000001017177223 */ /* 0x010fc8000000001a */
[----:B--2---:R-:W-:-:S04]  /*09c0*/  FFMA R15, R22, R15, R23 ;  /* 0x0000000f160f7223 */ /* 0x004fc80000000017 */
[----:B---3--:R-:W-:-:S04]  /*09d0*/  FFMA R2, R2, R19, R15 ;  /* 0x0000001302027223 */ /* 0x008fc8000000000f */
[----:B------:R-:W-:-:S04]  /*09e0*/  FFMA R3, R3, R18, R2 ;  /* 0x0000001203037223 */ /* 0x000fc80000000002 */
[----:B0-----:R-:W-:-:S04]  /*09f0*/  FFMA R3, R24, R17, R3 ;  /* 0x0000001118037223 */ /* 0x001fc80000000003 */
[----:B-----5:R-:W-:-:S04]  /*0a00*/  FFMA R14, R14, R21, R3 ;  /* 0x000000150e0e7223 */ /* 0x020fc80000000003 */
[----:B-1----:R-:W-:Y:S01]  /*0a10*/  FFMA R20, R13, R20, R14 ;  /* 0x000000140d147223 */ /* 0x002fe2000000000e */
[----:B------:R-:W-:Y:S06]  /*0a20*/  BAR.SYNC.DEFER_BLOCKING 0x0 ;  /* 0x0000000000007b1d */ /* 0x000fec0000010000 */
[----:B------:R-:W-:Y:S05]  /*0a30*/  BRA.U UP0, `(.L_x_1) ;  /* 0xfffffff500fc7547 */ /* 0x000fea000b83ffff */
.L_x_0:
[----:B------:R-:W0:Y:S01]  /*0a40*/  LDCU UR4, c[0x0][0x380] ;  /* 0x00007000ff0477ac */ /* 0x000e220008000800 */
[----:B------:R-:W-:-:S04]  /*0a50*/  ISETP.GE.AND P0, PT, R5, UR13, PT ;  /* 0x0000000d05007c0c */ /* 0x000fc8000bf06270 */
[----:B0-----:R-:W-:-:S13]  /*0a60*/  ISETP.GE.OR P0, PT, R4, UR4, P0 ;  /* 0x0000000404007c0c */ /* 0x001fda0008706670 */
[----:B------:R-:W-:Y:S05]  /*0a70*/  @P0 EXIT ;  /* 0x000000000000094d */ /* 0x000fea0003800000 */
[----:B------:R-:W0:Y:S01]  /*0a80*/  LDC.64 R2, c[0x0][0x3a0] ;  /* 0x0000e800ff027b82 */ /* 0x000e220000000a00 */
[----:B------:R-:W-:-:S04]  /*0a90*/  IMAD R5, R4, UR13, R5 ;  /* 0x0000000d04057c24 */ /* 0x000fc8000f8e0205 */
[----:B0-----:R-:W-:-:S05]  /*0aa0*/  IMAD.WIDE R2, R5, 0x4, R2 ;  /* 0x0000000405027825 */ /* 0x001fca00078e0202 */
[----:B------:R-:W-:Y:S01]  /*0ab0*/  STG.E desc[UR10][R2.64], R20 ;  /* 0x0000001402007986 */ /* 0x000fe2000c10190a */
[----:B------:R-:W-:Y:S05]  /*0ac0*/  EXIT ;  /* 0x000000000000794d */ /* 0x000fea0003800000 */
.L_x_2:
[----:B------:R-:W-:-:S00]  /*0ad0*/  BRA `(.L_x_2) ;  /* 0xfffffffc00fc7947 */ /* 0x000fc0000383ffff */
[----:B------:R-:W-:-:S00]  /*0ae0*/  NOP ;  /* 0x0000000000007918 */ /* 0x000fc00000000000 */
        /* <DEDUP_REMOVED lines=9> */
.L_x_14:


//--------------------- .text._Z30Matrix_MulKernel_Tiled_PaddingiiiPfS_S_ --------------------------
	.section	.text._Z30Matrix_MulKernel_Tiled_PaddingiiiPfS_S_,"ax",@progbits
	.align	128
        .global         _Z30Matrix_MulKernel_Tiled_PaddingiiiPfS_S_
        .type           _Z30Matrix_MulKernel_Tiled_PaddingiiiPfS_S_,@function
        .size           _Z30Matrix_MulKernel_Tiled_PaddingiiiPfS_S_,(.L_x_15 - _Z30Matrix_MulKernel_Tiled_PaddingiiiPfS_S_)
        .other          _Z30Matrix_MulKernel_Tiled_PaddingiiiPfS_S_,@"STO_CUDA_ENTRY STV_DEFAULT"
_Z30Matrix_MulKernel_Tiled_PaddingiiiPfS_S_:
.text._Z30Matrix_MulKernel_Tiled_PaddingiiiPfS_S_:
[----:B------:R-:W-:Y:S01]  /*0000*/  LDC R1, c[0x0][0x37c] ;  /* 0x0000df00ff017b82 */ /* 0x000fe20000000800 */
[----:B------:R-:W0:Y:S01]  /*0010*/  S2R R9, SR_TID.Y ;  /* 0x0000000000097919 */ /* 0x000e220000002200 */
[----:B------:R-:W1:Y:S06]  /*0020*/  LDCU UR8, c[0x0][0x384] ;  /* 0x00007080ff0877ac */ /* 0x000e6c0008000800 */
[----:B------:R-:W0:Y:S01]  /*0030*/  LDC R0, c[0x0][0x364] ;  /* 0x0000d900ff007b82 */ /* 0x000e220000000800 */
[----:B------:R-:W-:Y:S01]  /*0040*/  HFMA2 R16, -RZ, RZ, 0, 0 ;  /* 0x00000000ff107431 */ /* 0x000fe200000001ff */
        /* <DEDUP_REMOVED lines=10> */
[----:B------:R-:W0:Y:S01]  /*00f0*/  S2R R8, SR_CgaCtaId ;  /* 0x0000000000087919 */ /* 0x000e220000008800 */
[----:B------:R-:W1:Y:S01]  /*0100*/  LDC R2, c[0x0][0x388] ;  /* 0x0000e200ff027b82 */ /* 0x000e620000000800 */
[----:B------:R-:W2:Y:S01]  /*0110*/  LDCU UR9, c[0x0][0x388] ;  /* 0x00007100ff0977ac */ /* 0x000ea20008000800 */
[----:B------:R-:W-:Y:S02]  /*0120*/  MOV R4, 0x400 ;  /* 0x0000040000047802 */ /* 0x000fe40000000f00 */
[----:B------:R-:W-:Y:S01]  /*0130*/  MOV R16, RZ ;  /* 0x000000ff00107202 */ /* 0x000fe20000000f00 */
[----:B------:R-:W-:Y:S01]  /*0140*/  UIADD3 UR4, UPT, UPT, UR8, -0x1, URZ ;  /* 0xffffffff08047890 */ /* 0x000fe2000fffe0ff */
[----:B------:R-:W-:Y:S01]  /*0150*/  IADD3 R5, PT, PT, R4, 0x440, RZ ;  /* 0x0000044004057810 */ /* 0x000fe20007ffe0ff */
[----:B------:R-:W3:Y:S02]  /*0160*/  LDCU.64 UR10, c[0x0][0x380] ;  /* 0x00007000ff0a77ac */ /* 0x000ee40008000a00 */
[----:B------:R-:W-:-:S04]  /*0170*/  USHF.R.S32.HI UR5, URZ, 0x1f, UR4 ;  /* 0x0000001fff057899 */ /* 0x000fc80008011404 */
[----:B------:R-:W-:-:S04]  /*0180*/  ULEA.HI UR5, UR5, UR4, URZ, 0x4 ;  /* 0x0000000405057291 */ /* 0x000fc8000f8f20ff */
[----:B------:R-:W-:-:S04]  /*0190*/  USHF.R.S32.HI UR5, URZ, 0x4, UR5 ;  /* 0x00000004ff057899 */ /* 0x000fc80008011405 */
[----:B------:R-:W-:Y:S01]  /*01a0*/  UIADD3 UR5, UPT, UPT, -UR5, URZ, URZ ;  /* 0x000000ff05057290 */ /* 0x000fe2000fffe1ff */
[C---:B0-----:R-:W-:Y:S02]  /*01b0*/  LEA R7, R8.reuse, R4, 0x18 ;  /* 0x0000000408077211 */ /* 0x041fe400078ec0ff */
[----:B------:R-:W-:Y:S02]  /*01c0*/  MOV R4, R9 ;  /* 0x0000000900047202 */ /* 0x000fe40000000f00 */
[----:B------:R-:W-:Y:S02]  /*01d0*/  LEA R8, R8, R5, 0x18 ;  /* 0x0000000508087211 */ /* 0x000fe400078ec0ff */
[----:B------:R-:W-:Y:S01]  /*01e0*/  MOV R5, R6 ;  /* 0x0000000600057202 */ /* 0x000fe20000000f00 */
[C---:B------:R-:W-:Y:S02]  /*01f0*/  IMAD R6, R4.reuse, 0x44, R7 ;  /* 0x0000004404067824 */ /* 0x040fe400078e0207 */
[----:B--2---:R-:W-:Y:S01]  /*0200*/  IMAD R9, R4, UR9, R3 ;  /* 0x0000000904097c24 */ /* 0x004fe2000f8e0203 */
[C---:B------:R-:W-:Y:S01]  /*0210*/  LEA R7, R5.reuse, R8, 0x2 ;  /* 0x0000000805077211 */ /* 0x040fe200078e10ff */
[----:B------:R-:W-:Y:S01]  /*0220*/  IMAD R8, R0, UR8, R5 ;  /* 0x0000000800087c24 */ /* 0x000fe2000f8e0205 */
[----:B------:R-:W-:-:S03]  /*0230*/  LEA R10, R5, R6, 0x2 ;  /* 0x00000006050a7211 */ /* 0x000fc600078e10ff */
[----:B---3--:R-:W-:-:S07]  /*0240*/  IMAD R11, R4, 0x44, R7 ;  /* 0x00000044040b7824 */ /* 0x008fce00078e0207 */
.L_x_4:
[----:B------:R-:W-:Y:S01]  /*0250*/  ISETP.GE.U32.AND P1, PT, R5, UR11, PT ;  /* 0x0000000b05007c0c */ /* 0x000fe2000bf26070 */
[----:B------:R-:W-:Y:S01]  /*0260*/  HFMA2 R18, -RZ, RZ, 0, 0 ;  /* 0x00000000ff127431 */ /* 0x000fe200000001ff */
[----:B------:R-:W-:Y:S02]  /*0270*/  ISETP.GE.U32.AND P0, PT, R4, UR11, PT ;  /* 0x0000000b04007c0c */ /* 0x000fe4000bf06070 */
[----:B------:R-:W-:Y:S02]  /*0280*/  ISETP.GE.OR P1, PT, R0, UR10, P1 ;  /* 0x0000000a00007c0c */ /* 0x000fe40008f26670 */
[----:B-1----:R-:W-:Y:S02]  /*0290*/  ISETP.GE.OR P0, PT, R3, R2, P0 ;  /* 0x000000020300720c */ /* 0x002fe40000706670 */
[----:B------:R-:W-:-:S09]  /*02a0*/  MOV R17, RZ ;  /* 0x000000ff00117202 */ /* 0x000fd20000000f00 */
[----:B------:R-:W0:Y:S08]  /*02b0*/  @!P1 LDC.64 R14, c[0x0][0x390] ;  /* 0x0000e400ff0e9b82 */ /* 0x000e300000000a00 */
[----:B------:R-:W1:Y:S01]  /*02c0*/  @!P0 LDC.64 R12, c[0x0][0x398] ;  /* 0x0000e600ff0c8b82 */ /* 0x000e620000000a00 */
[----:B0-----:R-:W-:-:S05]  /*02d0*/  @!P1 IMAD.WIDE.U32 R14, R8, 0x4, R14 ;  /* 0x00000004080e9825 */ /* 0x001fca00078e000e */
[----:B------:R-:W2:Y:S01]  /*02e0*/  @!P1 LDG.E R17, desc[UR6][R14.64] ;  /* 0x000000060e119981 */ /* 0x000ea2000c1e1900 */
[----:B-1----:R-:W-:-:S05]  /*02f0*/  @!P0 IMAD.WIDE.U32 R12, R9, 0x4, R12 ;  /* 0x00000004090c8825 */ /* 0x002fca00078e000c */
[----:B------:R-:W3:Y:S01]  /*0300*/  @!P0 LDG.E R18, desc[UR6][R12.64] ;  /* 0x000000060c128981 */ /* 0x000ee2000c1e1900 */
[----:B------:R-:W-:-:S04]  /*0310*/  UIADD3 UR5, UPT, UPT, UR5, 0x1, URZ ;  /* 0x0000000105057890 */ /* 0x000fc8000fffe0ff */
[----:B------:R-:W-:Y:S01]  /*0320*/  UISETP.NE.AND UP0, UPT, UR5, 0x1, UPT ;  /* 0x000000010500788c */ /* 0x000fe2000bf05270 */
[----:B------:R-:W-:Y:S02]  /*0330*/  IADD3 R4, PT, PT, R4, 0x10, RZ ;  /* 0x0000001004047810 */ /* 0x000fe40007ffe0ff */
[----:B------:R-:W-:Y:S02]  /*0340*/  IADD3 R5, PT, PT, R5, 0x10, RZ ;  /* 0x0000001005057810 */ /* 0x000fe40007ffe0ff */
[----:B------:R-:W-:Y:S02]  /*0350*/  IADD3 R8, PT, PT, R8, 0x10, RZ ;  /* 0x0000001008087810 */ /* 0x000fe40007ffe0ff */
[----:B------:R-:W-:Y:S01]  /*0360*/  LEA R9, R2, R9, 0x4 ;  /* 0x0000000902097211 */ /* 0x000fe200078e20ff */
[----:B--2---:R-:W-:Y:S04]  /*0370*/  STS [R10], R17 ;  /* 0x000000110a007388 */ /* 0x004fe80000000800 */
[----:B---3--:R-:W-:Y:S01]  /*0380*/  STS [R11], R18 ;  /* 0x000000120b007388 */ /* 0x008fe20000000800 */
[----:B------:R-:W-:Y:S06]  /*0390*/  BAR.SYNC.DEFER_BLOCKING 0x0 ;  /* 0x0000000000007b1d */ /* 0x000fec0000010000 */
[----:B------:R-:W-:Y:S04]  /*03a0*/  LDS R27, [R6] ;  /* 0x00000000061b7984 */ /* 0x000fe80000000800 */
[----:B------:R-:W0:Y:S04]  /*03b0*/  LDS R26, [R7] ;  /* 0x00000000071a7984 */ /* 0x000e280000000800 */
[----:B------:R-:W-:Y:S04]  /*03c0*/  LDS R29, [R6+0x4] ;  /* 0x00000400061d7984 */ /* 0x000fe80000000800 */
[----:B------:R-:W1:Y:S04]  /*03d0*/  LDS R28, [R7+0x44] ;  /* 0x00004400071c7984 */ /* 0x000e680000000800 */
[----:B------:R-:W-:Y:S04]  /*03e0*/  LDS R20, [R6+0x8] ;  /* 0x0000080006147984 */ /* 0x000fe80000000800 */
[----:B------:R-:W2:Y:S04]  /*03f0*/  LDS R21, [R7+0x88] ;  /* 0x0000880007157984 */ /* 0x000ea80000000800 */
[----:B------:R-:W-:Y:S04]  /*0400*/  LDS R24, [R6+0xc] ;  /* 0x00000c0006187984 */ /* 0x000fe80000000800 */
[----:B------:R-:W3:Y:S04]  /*0410*/  LDS R25, [R7+0xcc] ;  /* 0x0000cc0007197984 */ /* 0x000ee80000000800 */
[----:B------:R-:W-:Y:S04]  /*0420*/  LDS R22, [R6+0x10] ;  /* 0x0000100006167984 */ /* 0x000fe80000000800 */
[----:B------:R-:W4:Y:S04]  /*0430*/  LDS R23, [R7+0x110] ;  /* 0x0001100007177984 */ /* 0x000f280000000800 */
[----:B------:R-:W-:Y:S04]  /*0440*/  LDS R18, [R6+0x14] ;  /* 0x0000140006127984 */ /* 0x000fe80000000800 */
[----:B------:R-:W5:Y:S04]  /*0450*/  LDS R19, [R7+0x154] ;  /* 0x0001540007137984 */ /* 0x000f680000000800 */
[----:B------:R-:W-:Y:S04]  /*0460*/  LDS R12, [R6+0x18] ;  /* 0x00001800060c7984 */ /* 0x000fe80000000800 */
[----:B------:R-:W5:Y:S04]  /*0470*/  LDS R13, [R7+0x198] ;  /* 0x00019800070d7984 */ /* 0x000f680000000800 */
[----:B------:R-:W-:Y:S04]  /*0480*/  LDS R14, [R6+0x1c] ;  /* 0x00001c00060e7984 */ /* 0x000fe80000000800 */
[----:B------:R-:W5:Y:S01]  /*0490*/  LDS R15, [R7+0x1dc] ;  /* 0x0001dc00070f7984 */ /* 0x000f620000000800 */
[----:B0-----:R-:W-:-:S03]  /*04a0*/  FFMA R26, R27, R26, R16 ;  /* 0x0000001a1b1a7223 */ /* 0x001fc60000000010 */
[----:B------:R-:W-:Y:S04]  /*04b0*/  LDS R16, [R6+0x20] ;  /* 0x0000200006107984 */ /* 0x000fe80000000800 */
[----:B------:R-:W0:Y:S01]  /*04c0*/  LDS R17, [R7+0x220] ;  /* 0x0002200007117984 */ /* 0x000e220000000800 */
[----:B-1----:R-:W-:-:S04]  /*04d0*/  FFMA R29, R29, R28, R26 ;  /* 0x0000001c1d1d7223 */ /* 0x002fc8000000001a */
[----:B--2---:R-:W-:Y:S02]  /*04e0*/  FFMA R21, R20, R21, R29 ;  /* 0x0000001514157223 */ /* 0x004fe4000000001d */
[----:B------:R-:W-:Y:S02]  /*04f0*/  LDS R20, [R7+0x264] ;  /* 0x0002640007147984 */ /* 0x000fe40000000800 */
[----:B---3--:R-:W-:Y:S02]  /*0500*/  FFMA R25, R24, R25, R21 ;  /* 0x0000001918197223 */ /* 0x008fe40000000015 */
[----:B------:R-:W1:Y:S02]  /*0510*/  LDS R21, [R6+0x24] ;  /* 0x0000240006157984 */ /* 0x000e640000000800 */
[----:B----4-:R-:W-:Y:S02]  /*0520*/  FFMA R25, R22, R23, R25 ;  /* 0x0000001716197223 */ /* 0x010fe40000000019 */
[----:B------:R-:W-:Y:S02]  /*0530*/  LDS R22, [R6+0x28] ;  /* 0x0000280006167984 */ /* 0x000fe40000000800 */
[----:B-----5:R-:W-:-:S02]  /*0540*/  FFMA R25, R18, R19, R25 ;  /* 0x0000001312197223 */ /* 0x020fc40000000019 */
[----:B------:R-:W2:Y:S04]  /*0550*/  LDS R23, [R7+0x2a8] ;  /* 0x0002a80007177984 */ /* 0x000ea80000000800 */
[----:B------:R-:W-:Y:S01]  /*0560*/  LDS R18, [R6+0x2c] ;  /* 0x00002c0006127984 */ /* 0x000fe20000000800 */
[----:B------:R-:W-:-:S03]  /*0570*/  FFMA R25, R12, R13, R25 ;  /* 0x0000000d0c197223 */ /* 0x000fc60000000019 */
[----:B------:R-:W3:Y:S04]  /*0580*/  LDS R19, [R7+0x2ec] ;  /* 0x0002ec0007137984 */ /* 0x000ee80000000800 */
[----:B------:R-:W-:Y:S01]  /*0590*/  LDS R12, [R6+0x30] ;  /* 0x00003000060c7984 */ /* 0x000fe20000000800 */
[----:B------:R-:W-:-:S03]  /*05a0*/  FFMA R25, R14, R15, R25 ;  /* 0x0000000f0e197223 */ /* 0x000fc60000000019 */
[----:B------:R-:W4:Y:S04]  /*05b0*/  LDS R13, [R7+0x330] ;  /* 0x00033000070d7984 */ /* 0x000f280000000800 */
[----:B------:R-:W-:Y:S01]  /*05c0*/  LDS R14, [R6+0x34] ;  /* 0x00003400060e7984 */ /* 0x000fe20000000800 */
[----:B0-----:R-:W-:-:S03]  /*05d0*/  FFMA R26, R16, R17, R25 ;  /* 0x00000011101a7223 */ /* 0x001fc60000000019 */
[----:B------:R-:W0:Y:S04]  /*05e0*/  LDS R15, [R7+0x374] ;  /* 0x00037400070f7984 */ /* 0x000e280000000800 */
[----:B------:R-:W-:Y:S04]  /*05f0*/  LDS R24, [R6+0x38] ;  /* 0x0000380006187984 */ /* 0x000fe80000000800 */
[----:B------:R-:W5:Y:S04]  /*0600*/  LDS R25, [R7+0x3b8] ;  /* 0x0003b80007197984 */ /* 0x000f680000000800 */
[----:B------:R-:W-:Y:S04]  /*0610*/  LDS R16, [R6+0x3c] ;  /* 0x00003c0006107984 */ /* 0x000fe80000000800 */
[----:B------:R-:W5:Y:S01]  /*0620*/  LDS R17, [R7+0x3fc] ;  /* 0x0003fc0007117984 */ /* 0x000f620000000800 */
[----:B-1----:R-:W-:-:S04]  /*0630*/  FFMA R21, R21, R20, R26 ;  /* 0x0000001415157223 */ /* 0x002fc8000000001a */
[----:B--2---:R-:W-:-:S04]  /*0640*/  FFMA R21, R22, R23, R21 ;  /* 0x0000001716157223 */ /* 0x004fc80000000015 */
[----:B---3--:R-:W-:-:S04]  /*0650*/  FFMA R19, R18, R19, R21 ;  /* 0x0000001312137223 */ /* 0x008fc80000000015 */
[----:B----4-:R-:W-:-:S04]  /*0660*/  FFMA R13, R12, R13, R19 ;  /* 0x0000000d0c0d7223 */ /* 0x010fc80000000013 */
[----:B0-----:R-:W-:-:S04]  /*0670*/  FFMA R13, R14, R15, R13 ;  /* 0x0000000f0e0d7223 */ /* 0x001fc8000000000d */
[----:B-----5:R-:W-:-:S04]  /*0680*/  FFMA R13, R24, R25, R13 ;  /* 0x00000019180d7223 */ /* 0x020fc8000000000d */
[----:B------:R-:W-:Y:S01]  /*0690*/  FFMA R16, R16, R17, R13 ;  /* 0x0000001110107223 */ /* 0x000fe2000000000d */
[----:B------:R-:W-:Y:S06]  /*06a0*/  BAR.SYNC.DEFER_BLOCKING 0x0 ;  /* 0x0000000000007b1d */ /* 0x000fec0000010000 */
[----:B------:R-:W-:Y:S05]  /*06b0*/  BRA.U UP0, `(.L_x_4) ;  /* 0xfffffff900e47547 */ /* 0x000fea000b83ffff */
.L_x_3:
        /* <DEDUP_REMOVED lines=9> */
.L_x_5:
        /* <DEDUP_REMOVED lines=11> */
.L_x_15:


//--------------------- .text._Z22Matrix_MulKernel_TilediiiPfS_S_ --------------------------
	.section	.text._Z22Matrix_MulKernel_TilediiiPfS_S_,"ax",@progbits
	.align	128
        .global         _Z22Matrix_MulKernel_TilediiiPfS_S_
        .type           _Z22Matrix_MulKernel_TilediiiPfS_S_,@function
        .size           _Z22Matrix_MulKernel_TilediiiPfS_S_,(.L_x_16 - _Z22Matrix_MulKernel_TilediiiPfS_S_)
        .other          _Z22Matrix_MulKernel_TilediiiPfS_S_,@"STO_CUDA_ENTRY STV_DEFAULT"
_Z22Matrix_MulKernel_TilediiiPfS_S_:
.text._Z22Matrix_MulKernel_TilediiiPfS_S_:
        /* <DEDUP_REMOVED lines=10> */
[----:B-1----:R-:W-:-:S07]  /*00a0*/  UISETP.GE.AND UP0, UPT, UR10, 0x1, UPT ;  /* 0x000000010a00788c */ /* 0x002fce000bf06270 */
[----:B------:R-:W2:Y:S01]  /*00b0*/  LDC R13, c[0x0][0x360] ;  /* 0x0000d800ff0d7b82 */ /* 0x000ea20000000800 */
[----:B0-----:R-:W-:Y:S02]  /*00c0*/  IMAD R12, R12, UR4, R0 ;  /* 0x000000040c0c7c24 */ /* 0x001fe4000f8e0200 */
[----:B--2---:R-:W-:Y:S01]  /*00d0*/  IMAD R13, R13, UR5, R21 ;  /* 0x000000050d0d7c24 */ /* 0x004fe2000f8e0215 */
[----:B---34-:R-:W-:Y:S06]  /*00e0*/  BRA.U !UP0, `(.L_x_6) ;  /* 0x0000000508347547 */ /* 0x018fec000b800000 */
[----:B------:R-:W0:Y:S01]  /*00f0*/  S2UR UR7, SR_CgaCtaId ;  /* 0x00000000000779c3 */ /* 0x000e220000008800 */
[----:B------:R-:W1:Y:S01]  /*0100*/  LDCU UR11, c[0x0][0x388] ;  /* 0x00007100ff0b77ac */ /* 0x000e620008000800 */
[----:B------:R-:W-:Y:S01]  /*0110*/  MOV R23, RZ ;  /* 0x000000ff00177202 */ /* 0x000fe20000000f00 */
[----:B------:R-:W-:Y:S01]  /*0120*/  IMAD R15, R12, UR10, R21 ;  /* 0x0000000a0c0f7c24 */ /* 0x000fe2000f8e0215 */
[----:B------:R-:W-:Y:S01]  /*0130*/  UMOV UR5, 0x400 ;  /* 0x0000040000057882 */ /* 0x000fe20000000000 */
[----:B------:R-:W-:-:S03]  /*0140*/  UIADD3 UR4, UPT, UPT, UR10, 0xf, URZ ;  /* 0x0000000f0a047890 */ /* 0x000fc6000fffe0ff */
[----:B------:R-:W2:Y:S01]  /*0150*/  LDC R14, c[0x0][0x388] ;  /* 0x0000e200ff0e7b82 */ /* 0x000ea20000000800 */
[----:B------:R-:W-:Y:S02]  /*0160*/  UIADD3 UR6, UPT, UPT, UR5, 0x400, URZ ;  /* 0x0000040005067890 */ /* 0x000fe4000fffe0ff */
[----:B------:R-:W-:Y:S01]  /*0170*/  USHF.R.U32.HI UR4, URZ, 0x4, UR4 ;  /* 0x00000004ff047899 */ /* 0x000fe20008011604 */
[----:B------:R-:W3:Y:S04]  /*0180*/  LDCU.64 UR12, c[0x0][0x380] ;  /* 0x00007000ff0c77ac */ /* 0x000ee80008000a00 */
[----:B------:R-:W4:Y:S01]  /*0190*/  LDC.64 R2, c[0x0][0x390] ;  /* 0x0000e400ff027b82 */ /* 0x000f220000000a00 */
[----:B------:R-:W-:Y:S01]  /*01a0*/  UIADD3 UR4, UPT, UPT, -UR4, URZ, URZ ;  /* 0x000000ff04047290 */ /* 0x000fe2000fffe1ff */
[----:B-1----:R-:W-:Y:S01]  /*01b0*/  IMAD R17, R0, UR11, R13 ;  /* 0x0000000b00117c24 */ /* 0x002fe2000f8e020d */
[----:B0-----:R-:W-:-:S02]  /*01c0*/  ULEA UR5, UR7, UR5, 0x18 ;  /* 0x0000000507057291 */ /* 0x001fc4000f8ec0ff */
[----:B------:R-:W-:-:S04]  /*01d0*/  ULEA UR6, UR7, UR6, 0x18 ;  /* 0x0000000607067291 */ /* 0x000fc8000f8ec0ff */
[C---:B------:R-:W-:Y:S02]  /*01e0*/  LEA R16, R0.reuse, UR5, 0x6 ;  /* 0x0000000500107c11 */ /* 0x040fe4000f8e30ff */
[C---:B------:R-:W-:Y:S02]  /*01f0*/  LEA R19, R21.reuse, UR6, 0x2 ;  /* 0x0000000615137c11 */ /* 0x040fe4000f8e10ff */
[----:B------:R-:W-:Y:S02]  /*0200*/  LEA R20, R21, R16, 0x2 ;  /* 0x0000001015147211 */ /* 0x000fe400078e10ff */
[----:B---3--:R-:W-:-:S07]  /*0210*/  LEA R18, R0, R19, 0x6 ;  /* 0x0000001300127211 */ /* 0x008fce00078e30ff */
.L_x_7:
[----:B------:R-:W-:Y:S01]  /*0220*/  ISETP.GE.AND P0, PT, R0, UR13, PT ;  /* 0x0000000d00007c0c */ /* 0x000fe2000bf06270 */
[----:B------:R-:W-:Y:S01]  /*0230*/  HFMA2 R29, -RZ, RZ, 0, 0 ;  /* 0x00000000ff1d7431 */ /* 0x000fe200000001ff */
[----:B------:R-:W-:Y:S01]  /*0240*/  ISETP.GE.AND P1, PT, R21, UR13, PT ;  /* 0x0000000d15007c0c */ /* 0x000fe2000bf26270 */
[----:B----4-:R-:W-:Y:S01]  /*0250*/  IMAD.WIDE R4, R15, 0x4, R2 ;  /* 0x000000040f047825 */ /* 0x010fe200078e0202 */
[----:B--2---:R-:W-:Y:S02]  /*0260*/  ISETP.GE.OR P0, PT, R13, R14, P0 ;  /* 0x0000000e0d00720c */ /* 0x004fe40000706670 */
[----:B------:R-:W-:Y:S02]  /*0270*/  ISETP.GE.OR P1, PT, R12, UR12, P1 ;  /* 0x0000000c0c007c0c */ /* 0x000fe40008f26670 */
[----:B------:R-:W-:-:S09]  /*0280*/  MOV R27, RZ ;  /* 0x000000ff001b7202 */ /* 0x000fd20000000f00 */
[----:B------:R-:W0:Y:S02]  /*0290*/  @!P0 LDC.64 R6, c[0x0][0x398] ;  /* 0x0000e600ff068b82 */ /* 0x000e240000000a00 */
[----:B------:R-:W2:Y:S01]  /*02a0*/  @!P1 LDG.E R27, desc[UR8][R4.64] ;  /* 0x00000008041b9981 */ /* 0x000ea2000c1e1900 */
[----:B0-----:R-:W-:-:S05]  /*02b0*/  @!P0 IMAD.WIDE R6, R17, 0x4, R6 ;  /* 0x0000000411068825 */ /* 0x001fca00078e0206 */
[----:B------:R-:W3:Y:S01]  /*02c0*/  @!P0 LDG.E R29, desc[UR8][R6.64] ;  /* 0x00000008061d8981 */ /* 0x000ee2000c1e1900 */
[----:B------:R-:W-:-:S04]  /*02d0*/  UIADD3 UR4, UPT, UPT, UR4, 0x1, URZ ;  /* 0x0000000104047890 */ /* 0x000fc8000fffe0ff */
[----:B------:R-:W-:Y:S01]  /*02e0*/  UISETP.NE.AND UP0, UPT, UR4, URZ, UPT ;  /* 0x000000ff0400728c */ /* 0x000fe2000bf05270 */
        /* <DEDUP_REMOVED lines=8> */
[----:B------:R-:W0:Y:S04]  /*0370*/  LDS.128 R8, [R16] ;  /* 0x0000000010087984 */ /* 0x000e280000000c00 */
[----:B------:R-:W1:Y:S04]  /*0380*/  LDS R26, [R19+0x40] ;  /* 0x00004000131a7984 */ /* 0x000e680000000800 */
[----:B------:R-:W2:Y:S04]  /*0390*/  LDS R25, [R19+0x80] ;  /* 0x0000800013197984 */ /* 0x000ea80000000800 */
[----:B------:R-:W3:Y:S04]  /*03a0*/  LDS R24, [R19+0xc0] ;  /* 0x0000c00013187984 */ /* 0x000ee80000000800 */
[----:B------:R-:W-:Y:S04]  /*03b0*/  LDS.128 R4, [R16+0x10] ;  /* 0x0000100010047984 */ /* 0x000fe80000000c00 */
[----:B------:R-:W-:Y:S01]  /*03c0*/  LDS R27, [R19+0x200] ;  /* 0x00020000131b7984 */ /* 0x000fe20000000800 */
[----:B0-----:R-:W-:-:S03]  /*03d0*/  FFMA R8, R8, R22, R23 ;  /* 0x0000001608087223 */ /* 0x001fc60000000017 */
[----:B------:R-:W0:Y:S01]  /*03e0*/  LDS R23, [R19+0x100] ;  /* 0x0001000013177984 */ /* 0x000e220000000800 */
[----:B-1----:R-:W-:-:S03]  /*03f0*/  FFMA R8, R26, R9, R8 ;  /* 0x000000091a087223 */ /* 0x002fc60000000008 */
[----:B------:R-:W1:Y:S01]  /*0400*/  LDS R22, [R19+0x140] ;  /* 0x0001400013167984 */ /* 0x000e620000000800 */
[----:B--2---:R-:W-:-:S03]  /*0410*/  FFMA R9, R25, R10, R8 ;  /* 0x0000000a19097223 */ /* 0x004fc60000000008 */
[----:B------:R-:W2:Y:S01]  /*0420*/  LDS R25, [R19+0x180] ;  /* 0x0001800013197984 */ /* 0x000ea20000000800 */
[----:B---3--:R-:W-:-:S03]  /*0430*/  FFMA R9, R24, R11, R9 ;  /* 0x0000000b18097223 */ /* 0x008fc60000000009 */
[----:B------:R-:W3:Y:S04]  /*0440*/  LDS R26, [R19+0x1c0] ;  /* 0x0001c000131a7984 */ /* 0x000ee80000000800 */
[----:B------:R-:W-:Y:S01]  /*0450*/  LDS R24, [R19+0x240] ;  /* 0x0002400013187984 */ /* 0x000fe20000000800 */
[----:B0-----:R-:W-:-:S03]  /*0460*/  FFMA R23, R4, R23, R9 ;  /* 0x0000001704177223 */ /* 0x001fc60000000009 */
[----:B------:R-:W0:Y:S01]  /*0470*/  LDS.128 R8, [R16+0x20] ;  /* 0x0000200010087984 */ /* 0x000e220000000c00 */
[----:B-1----:R-:W-:-:S03]  /*0480*/  FFMA R22, R22, R5, R23 ;  /* 0x0000000516167223 */ /* 0x002fc60000000017 */
[----:B------:R-:W1:Y:S01]  /*0490*/  LDS R23, [R19+0x280] ;  /* 0x0002800013177984 */ /* 0x000e620000000800 */
[----:B--2---:R-:W-:-:S03]  /*04a0*/  FFMA R25, R25, R6, R22 ;  /* 0x0000000619197223 */ /* 0x004fc60000000016 */
[----:B------:R-:W2:Y:S01]  /*04b0*/  LDS R22, [R19+0x2c0] ;  /* 0x0002c00013167984 */ /* 0x000ea20000000800 */
[----:B---3--:R-:W-:-:S03]  /*04c0*/  FFMA R7, R26, R7, R25 ;  /* 0x000000071a077223 */ /* 0x008fc60000000019 */
[----:B------:R-:W-:Y:S01]  /*04d0*/  LDS R25, [R19+0x300] ;  /* 0x0003000013197984 */ /* 0x000fe20000000800 */
[----:B0-----:R-:W-:-:S03]  /*04e0*/  FFMA R27, R8, R27, R7 ;  /* 0x0000001b081b7223 */ /* 0x001fc60000000007 */
[----:B------:R-:W0:Y:S01]  /*04f0*/  LDS.128 R4, [R16+0x30] ;  /* 0x0000300010047984 */ /* 0x000e220000000c00 */
[----:B------:R-:W-:-:S03]  /*0500*/  FFMA R24, R24, R9, R27 ;  /* 0x0000000918187223 */ /* 0x000fc6000000001b */
[----:B------:R-:W3:Y:S04]  /*0510*/  LDS R27, [R19+0x340] ;  /* 0x00034000131b7984 */ /* 0x000ee80000000800 */
[----:B------:R-:W4:Y:S04]  /*0520*/  LDS R9, [R19+0x380] ;  /* 0x0003800013097984 */ /* 0x000f280000000800 */
[----:B------:R-:W5:Y:S01]  /*0530*/  LDS R8, [R19+0x3c0] ;  /* 0x0003c00013087984 */ /* 0x000f620000000800 */
[----:B-1----:R-:W-:-:S04]  /*0540*/  FFMA R23, R23, R10, R24 ;  /* 0x0000000a17177223 */ /* 0x002fc80000000018 */
[----:B--2---:R-:W-:-:S04]  /*0550*/  FFMA R11, R22, R11, R23 ;  /* 0x0000000b160b7223 */ /* 0x004fc80000000017 */
[----:B0-----:R-:W-:-:S04]  /*0560*/  FFMA R4, R4, R25, R11 ;  /* 0x0000001904047223 */ /* 0x001fc8000000000b */
[----:B---3--:R-:W-:-:S04]  /*0570*/  FFMA R4, R27, R5, R4 ;  /* 0x000000051b047223 */ /* 0x008fc80000000004 */
[----:B----4-:R-:W-:-:S04]  /*0580*/  FFMA R9, R9, R6, R4 ;  /* 0x0000000609097223 */ /* 0x010fc80000000004 */
[----:B-----5:R-:W-:Y:S01]  /*0590*/  FFMA R23, R8, R7, R9 ;  /* 0x0000000708177223 */ /* 0x020fe20000000009 */
[----:B------:R-:W-:Y:S06]  /*05a0*/  BAR.SYNC.DEFER_BLOCKING 0x0 ;  /* 0x0000000000007b1d */ /* 0x000fec0000010000 */
[----:B------:R-:W-:Y:S05]  /*05b0*/  BRA.U UP0, `(.L_x_7) ;  /* 0xfffffffd00187547 */ /* 0x000fea000b83ffff */
.L_x_6:
        /* <DEDUP_REMOVED lines=9> */
.L_x_8:
        /* <DEDUP_REMOVED lines=11> */
.L_x_16:


//--------------------- .text._Z16Matrix_MulKerneliiiPfS_S_ --------------------------
	.section	.text._Z16Matrix_MulKerneliiiPfS_S_,"ax",@progbits
	.align	128
        .global         _Z16Matrix_MulKerneliiiPfS_S_
        .type           _Z16Matrix_MulKerneliiiPfS_S_,@function
        .size           _Z16Matrix_MulKerneliiiPfS_S_,(.L_x_17 - _Z16Matrix_MulKerneliiiPfS_S_)
        .other          _Z16Matrix_MulKerneliiiPfS_S_,@"STO_CUDA_ENTRY STV_DEFAULT"
_Z16Matrix_MulKerneliiiPfS_S_:
.text._Z16Matrix_MulKerneliiiPfS_S_:
[----:B------:R-:W-:Y:S01]  /*0000*/  LDC R1, c[0x0][0x37c] ;  /* 0x0000df00ff017b82 */ /* 0x000fe20000000800 */
[----:B------:R-:W0:Y:S07]  /*0010*/  S2R R5, SR_TID.X ;  /* 0x0000000000057919 */ /* 0x000e2e0000002100 */
[----:B------:R-:W1:Y:S01]  /*0020*/  LDC R16, c[0x0][0x364] ;  /* 0x0000d900ff107b82 */ /* 0x000e620000000800 */
[----:B------:R-:W2:Y:S01]  /*0030*/  LDCU UR6, c[0x0][0x380] ;  /* 0x00007000ff0677ac */ /* 0x000ea20008000800 */
[----:B------:R-:W1:Y:S06]  /*0040*/  S2R R3, SR_TID.Y ;  /* 0x0000000000037919 */ /* 0x000e6c0000002200 */
[----:B------:R-:W0:Y:S08]  /*0050*/  S2UR UR5, SR_CTAID.X ;  /* 0x00000000000579c3 */ /* 0x000e300000002500 */
[----:B------:R-:W0:Y:S08]  /*0060*/  LDC R0, c[0x0][0x360] ;  /* 0x0000d800ff007b82 */ /* 0x000e300000000800 */
[----:B------:R-:W1:Y:S08]  /*0070*/  S2UR UR4, SR_CTAID.Y ;  /* 0x00000000000479c3 */ /* 0x000e700000002600 */
[----:B------:R-:W3:Y:S01]  /*0080*/  LDC R17, c[0x0][0x388] ;  /* 0x0000e200ff117b82 */ /* 0x000ee20000000800 */
[----:B0-----:R-:W-:-:S02]  /*0090*/  IMAD R0, R0, UR5, R5 ;  /* 0x0000000500007c24 */ /* 0x001fc4000f8e0205 */
[----:B-1----:R-:W-:-:S03]  /*00a0*/  IMAD R16, R16, UR4, R3 ;  /* 0x0000000410107c24 */ /* 0x002fc6000f8e0203 */
[----:B---3--:R-:W-:-:S04]  /*00b0*/  ISETP.GE.AND P0, PT, R0, R17, PT ;  /* 0x000000110000720c */ /* 0x008fc80003f06270 */
[----:B--2---:R-:W-:-:S13]  /*00c0*/  ISETP.GE.OR P0, PT, R16, UR6, P0 ;  /* 0x0000000610007c0c */ /* 0x004fda0008706670 */
[----:B------:R-:W-:Y:S05]  /*00d0*/  @P0 EXIT ;  /* 0x000000000000094d */ /* 0x000fea0003800000 */
[----:B------:R-:W0:Y:S01]  /*00e0*/  LDC R19, c[0x0][0x384] ;  /* 0x0000e100ff137b82 */ /* 0x000e220000000800 */
[----:B------:R-:W1:Y:S01]  /*00f0*/  LDCU.64 UR4, c[0x0][0x358] ;  /* 0x00006b00ff0477ac */ /* 0x000e620008000a00 */
[----:B------:R-:W-:Y:S01]  /*0100*/  HFMA2 R24, -RZ, RZ, 0, 0 ;  /* 0x00000000ff187431 */ /* 0x000fe200000001ff */
[----:B0-----:R-:W-:-:S13]  /*0110*/  ISETP.GE.AND P0, PT, R19, 0x1, PT ;  /* 0x000000011300780c */ /* 0x001fda0003f06270 */
[----:B-1----:R-:W-:Y:S05]  /*0120*/  @!P0 BRA `(.L_x_9) ;  /* 0x0000000400e08947 */ /* 0x002fea0003800000 */
[C---:B------:R-:W-:Y:S01]  /*0130*/  ISETP.GE.U32.AND P1, PT, R19.reuse, 0x8, PT ;  /* 0x000000081300780c */ /* 0x040fe20003f26070 */
[----:B------:R-:W-:Y:S01]  /*0140*/  IMAD R20, R16, R19, RZ ;  /* 0x0000001310147224 */ /* 0x000fe200078e02ff */
[----:B------:R-:W-:Y:S02]  /*0150*/  LOP3.LUT R27, R19, 0x7, RZ, 0xc0, !PT ;  /* 0x00000007131b7812 */ /* 0x000fe400078ec0ff */
[----:B------:R-:W-:Y:S02]  /*0160*/  MOV R24, RZ ;  /* 0x000000ff00187202 */ /* 0x000fe40000000f00 */
[----:B------:R-:W-:Y:S02]  /*0170*/  ISETP.NE.AND P0, PT, R27, RZ, PT ;  /* 0x000000ff1b00720c */ /* 0x000fe40003f05270 */
[----:B------:R-:W-:-:S05]  /*0180*/  MOV R21, RZ ;  /* 0x000000ff00157202 */ /* 0x000fca0000000f00 */
[----:B------:R-:W-:Y:S06]  /*0190*/  @!P1 BRA `(.L_x_10) ;  /* 0x0000000000c49947 */ /* 0x000fec0003800000 */
[----:B------:R-:W0:Y:S01]  /*01a0*/  LDC.64 R2, c[0x0][0x390] ;  /* 0x0000e400ff027b82 */ /* 0x000e220000000a00 */
[----:B------:R-:W-:Y:S02]  /*01b0*/  LOP3.LUT R21, R19, 0x7ffffff8, RZ, 0xc0, !PT ;  /* 0x7ffffff813157812 */ /* 0x000fe400078ec0ff */
[----:B------:R-:W-:Y:S02]  /*01c0*/  MOV R24, RZ ;  /* 0x000000ff00187202 */ /* 0x000fe40000000f00 */
[----:B------:R-:W-:Y:S02]  /*01d0*/  MOV R18, R0 ;  /* 0x0000000000127202 */ /* 0x000fe40000000f00 */
[----:B------:R-:W-:Y:S01]  /*01e0*/  IADD3 R22, PT, PT, -R21, RZ, RZ ;  /* 0x000000ff15167210 */ /* 0x000fe20007ffe1ff */
[----:B0-----:R-:W-:-:S03]  /*01f0*/  IMAD.WIDE.U32 R2, R20, 0x4, R2 ;  /* 0x0000000414027825 */ /* 0x001fc600078e0002 */
[----:B------:R-:W-:-:S04]  /*0200*/  IADD3 R4, P1, PT, R2, 0x10, RZ ;  /* 0x0000001002047810 */ /* 0x000fc80007f3e0ff */
[----:B------:R-:W-:-:S09]  /*0210*/  IADD3.X R5, PT, PT, RZ, R3, RZ, P1, !PT ;  /* 0x00000003ff057210 */ /* 0x000fd20000ffe4ff */
.L_x_11:
[----:B------:R-:W0:Y:S01]  /*0220*/  LDC.64 R14, c[0x0][0x398] ;  /* 0x0000e600ff0e7b82 */ /* 0x000e220000000a00 */
[----:B------:R-:W-:Y:S02]  /*0230*/  MOV R2, R4 ;  /* 0x0000000400027202 */ /* 0x000fe40000000f00 */
[----:B------:R-:W-:-:S05]  /*0240*/  MOV R3, R5 ;  /* 0x0000000500037202 */ /* 0x000fca0000000f00 */
[----:B------:R-:W2:Y:S04]  /*0250*/  LDG.E R25, desc[UR4][R2.64+-0x10] ;  /* 0xfffff00402197981 */ /* 0x000ea8000c1e1900 */
[----:B------:R-:W3:Y:S04]  /*0260*/  LDG.E R23, desc[UR4][R2.64+-0xc] ;  /* 0xfffff40402177981 */ /* 0x000ee8000c1e1900 */
[----:B------:R-:W4:Y:S04]  /*0270*/  LDG.E R29, desc[UR4][R2.64+-0x8] ;  /* 0xfffff804021d7981 */ /* 0x000f28000c1e1900 */
[----:B------:R-:W5:Y:S01]  /*0280*/  LDG.E R28, desc[UR4][R2.64+-0x4] ;  /* 0xfffffc04021c7981 */ /* 0x000f62000c1e1900 */
[----:B0-----:R-:W-:-:S05]  /*0290*/  IMAD.WIDE R14, R18, 0x4, R14 ;  /* 0x00000004120e7825 */ /* 0x001fca00078e020e */
[----:B------:R0:W2:Y:S01]  /*02a0*/  LDG.E R26, desc[UR4][R14.64] ;  /* 0x000000040e1a7981 */ /* 0x0000a2000c1e1900 */
[----:B------:R-:W-:-:S04]  /*02b0*/  IMAD.WIDE R12, R17, 0x4, R14 ;  /* 0x00000004110c7825 */ /* 0x000fc800078e020e */
[C---:B------:R-:W-:Y:S02]  /*02c0*/  IMAD.WIDE R4, R17.reuse, 0x4, R12 ;  /* 0x0000000411047825 */ /* 0x040fe400078e020c */
[----:B------:R-:W3:Y:S02]  /*02d0*/  LDG.E R12, desc[UR4][R12.64] ;  /* 0x000000040c0c7981 */ /* 0x000ee4000c1e1900 */
[C---:B------:R-:W-:Y:S02]  /*02e0*/  IMAD.WIDE R8, R17.reuse, 0x4, R4 ;  /* 0x0000000411087825 */ /* 0x040fe400078e0204 */
[----:B------:R-:W4:Y:S02]  /*02f0*/  LDG.E R4, desc[UR4][R4.64] ;  /* 0x0000000404047981 */ /* 0x000f24000c1e1900 */
[C---:B------:R-:W-:Y:S02]  /*0300*/  IMAD.WIDE R6, R17.reuse, 0x4, R8 ;  /* 0x0000000411067825 */ /* 0x040fe400078e0208 */
[----:B------:R-:W5:Y:S02]  /*0310*/  LDG.E R8, desc[UR4][R8.64] ;  /* 0x0000000408087981 */ /* 0x000f64000c1e1900 */
[----:B------:R-:W-:-:S02]  /*0320*/  IMAD.WIDE R10, R17, 0x4, R6 ;  /* 0x00000004110a7825 */ /* 0x000fc400078e0206 */
[----:B------:R-:W5:Y:S04]  /*0330*/  LDG.E R5, desc[UR4][R2.64] ;  /* 0x0000000402057981 */ /* 0x000f68000c1e1900 */
[----:B------:R-:W5:Y:S01]  /*0340*/  LDG.E R6, desc[UR4][R6.64] ;  /* 0x0000000406067981 */ /* 0x000f62000c1e1900 */
[----:B0-----:R-:W-:-:S03]  /*0350*/  IMAD.WIDE R14, R17, 0x4, R10 ;  /* 0x00000004110e7825 */ /* 0x001fc600078e020a */
[----:B------:R-:W5:Y:S04]  /*0360*/  LDG.E R10, desc[UR4][R10.64] ;  /* 0x000000040a0a7981 */ /* 0x000f68000c1e1900 */
[----:B------:R-:W5:Y:S04]  /*0370*/  LDG.E R13, desc[UR4][R14.64] ;  /* 0x000000040e0d7981 */ /* 0x000f68000c1e1900 */
[----:B------:R-:W5:Y:S04]  /*0380*/  LDG.E R7, desc[UR4][R2.64+0x4] ;  /* 0x0000040402077981 */ /* 0x000f68000c1e1900 */
[----:B------:R-:W5:Y:S01]  /*0390*/  LDG.E R9, desc[UR4][R2.64+0xc] ;  /* 0x00000c0402097981 */ /* 0x000f62000c1e1900 */
[----:B--2---:R-:W-:Y:S01]  /*03a0*/  FFMA R26, R25, R26, R24 ;  /* 0x0000001a191a7223 */ /* 0x004fe20000000018 */
[----:B------:R-:W-:-:S02]  /*03b0*/  IMAD.WIDE R24, R17, 0x4, R14 ;  /* 0x0000000411187825 */ /* 0x000fc400078e020e */
[----:B------:R-:W2:Y:S04]  /*03c0*/  LDG.E R14, desc[UR4][R2.64+0x8] ;  /* 0x00000804020e7981 */ /* 0x000ea8000c1e1900 */
[----:B------:R-:W2:Y:S01]  /*03d0*/  LDG.E R24, desc[UR4][R24.64] ;  /* 0x0000000418187981 */ /* 0x000ea2000c1e1900 */
[----:B---3--:R-:W-:Y:S01]  /*03e0*/  FFMA R12, R23, R12, R26 ;  /* 0x0000000c170c7223 */ /* 0x008fe2000000001a */
[----:B------:R-:W-:-:S03]  /*03f0*/  IADD3 R22, PT, PT, R22, 0x8, RZ ;  /* 0x0000000816167810 */ /* 0x000fc60007ffe0ff */
[----:B----4-:R-:W-:Y:S01]  /*0400*/  FFMA R29, R29, R4, R12 ;  /* 0x000000041d1d7223 */ /* 0x010fe2000000000c */
[----:B------:R-:W-:-:S03]  /*0410*/  ISETP.NE.AND P1, PT, R22, RZ, PT ;  /* 0x000000ff1600720c */ /* 0x000fc60003f25270 */
[----:B-----5:R-:W-:Y:S01]  /*0420*/  FFMA R8, R28, R8, R29 ;  /* 0x000000081c087223 */ /* 0x020fe2000000001d */
[----:B------:R-:W-:-:S03]  /*0430*/  IADD3 R4, P2, PT, R2, 0x20, RZ ;  /* 0x0000002002047810 */ /* 0x000fc60007f5e0ff */
[----:B------:R-:W-:Y:S01]  /*0440*/  FFMA R6, R5, R6, R8 ;  /* 0x0000000605067223 */ /* 0x000fe20000000008 */
[----:B------:R-:W-:Y:S02]  /*0450*/  IADD3.X R5, PT, PT, RZ, R3, RZ, P2, !PT ;  /* 0x00000003ff057210 */ /* 0x000fe400017fe4ff */
[----:B------:R-:W-:Y:S01]  /*0460*/  LEA R18, R17, R18, 0x3 ;  /* 0x0000001211127211 */ /* 0x000fe200078e18ff */
[----:B------:R-:W-:-:S04]  /*0470*/  FFMA R7, R7, R10, R6 ;  /* 0x0000000a07077223 */ /* 0x000fc80000000006 */
[----:B--2---:R-:W-:-:S04]  /*0480*/  FFMA R14, R14, R13, R7 ;  /* 0x0000000d0e0e7223 */ /* 0x004fc80000000007 */
[----:B------:R-:W-:Y:S01]  /*0490*/  FFMA R24, R9, R24, R14 ;  /* 0x0000001809187223 */ /* 0x000fe2000000000e */
[----:B------:R-:W-:Y:S06]  /*04a0*/  @P1 BRA `(.L_x_11) ;  /* 0xfffffffc005c1947 */ /* 0x000fec000383ffff */
.L_x_10:
[----:B------:R-:W-:Y:S05]  /*04b0*/  @!P0 BRA `(.L_x_9) ;  /* 0x0000000000fc8947 */ /* 0x000fea0003800000 */
[----:B------:R-:W-:Y:S02]  /*04c0*/  ISETP.GE.U32.AND P1, PT, R27, 0x4, PT ;  /* 0x000000041b00780c */ /* 0x000fe40003f26070 */
[----:B------:R-:W-:-:S04]  /*04d0*/  LOP3.LUT R14, R19, 0x3, RZ, 0xc0, !PT ;  /* 0x00000003130e7812 */ /* 0x000fc800078ec0ff */
[----:B------:R-:W-:-:S07]  /*04e0*/  ISETP.NE.AND P0, PT, R14, RZ, PT ;  /* 0x000000ff0e00720c */ /* 0x000fce0003f05270 */
[----:B------:R-:W-:Y:S06]  /*04f0*/  @!P1 BRA `(.L_x_12) ;  /* 0x00000000006c9947 */ /* 0x000fec0003800000 */
[----:B------:R-:W0:Y:S01]  /*0500*/  LDC.64 R4, c[0x0][0x398] ;  /* 0x0000e600ff047b82 */ /* 0x000e220000000a00 */
[----:B------:R-:W1:Y:S01]  /*0510*/  LDCU.64 UR6, c[0x0][0x390] ;  /* 0x00007200ff0677ac */ /* 0x000e620008000a00 */
[----:B------:R-:W-:Y:S01]  /*0520*/  IMAD R7, R21, R17, R0 ;  /* 0x0000001115077224 */ /* 0x000fe200078e0200 */
[CC--:B------:R-:W-:Y:S02]  /*0530*/  IADD3 R3, PT, PT, R20.reuse, R21.reuse, RZ ;  /* 0x0000001514037210 */ /* 0x0c0fe40007ffe0ff */
[----:B------:R-:W-:-:S03]  /*0540*/  IADD3 R8, P1, PT, R20, R21, RZ ;  /* 0x0000001514087210 */ /* 0x000fc60007f3e0ff */
[----:B------:R-:W2:Y:S01]  /*0550*/  LDC.64 R12, c[0x0][0x390] ;  /* 0x0000e400ff0c7b82 */ /* 0x000ea20000000a00 */
[----:B0-----:R-:W-:-:S04]  /*0560*/  IMAD.WIDE R4, R7, 0x4, R4 ;  /* 0x0000000407047825 */ /* 0x001fc800078e0204 */
[----:B------:R-:W-:Y:S02]  /*0570*/  IMAD.WIDE R6, R17, 0x4, R4 ;  /* 0x0000000411067825 */ /* 0x000fe400078e0204 */
[----:B------:R-:W3:Y:S02]  /*0580*/  LDG.E R4, desc[UR4][R4.64] ;  /* 0x0000000404047981 */ /* 0x000ee4000c1e1900 */
[----:B--2---:R-:W-:Y:S01]  /*0590*/  IMAD.WIDE.U32 R12, R3, 0x4, R12 ;  /* 0x00000004030c7825 */ /* 0x004fe200078e000c */
[----:B------:R-:W-:Y:S02]  /*05a0*/  IADD3.X R3, PT, PT, RZ, RZ, RZ, P1, !PT ;  /* 0x000000ffff037210 */ /* 0x000fe40000ffe4ff */
[----:B-1----:R-:W-:-:S03]  /*05b0*/  LEA R2, P1, R8, UR6, 0x2 ;  /* 0x0000000608027c11 */ /* 0x002fc6000f8210ff */
[----:B------:R-:W3:Y:S01]  /*05c0*/  LDG.E R13, desc[UR4][R12.64] ;  /* 0x000000040c0d7981 */ /* 0x000ee2000c1e1900 */
[----:B------:R-:W-:Y:S01]  /*05d0*/  LEA.HI.X R3, R8, UR7, R3, 0x2, P1 ;  /* 0x0000000708037c11 */ /* 0x000fe200088f1403 */
[C---:B------:R-:W-:Y:S02]  /*05e0*/  IMAD.WIDE R8, R17.reuse, 0x4, R6 ;  /* 0x0000000411087825 */ /* 0x040fe400078e0206 */
[----:B------:R-:W2:Y:S04]  /*05f0*/  LDG.E R6, desc[UR4][R6.64] ;  /* 0x0000000406067981 */ /* 0x000ea8000c1e1900 */
[----:B------:R-:W2:Y:S01]  /*0600*/  LDG.E R15, desc[UR4][R2.64+0x4] ;  /* 0x00000404020f7981 */ /* 0x000ea2000c1e1900 */
[----:B------:R-:W-:-:S03]  /*0610*/  IMAD.WIDE R10, R17, 0x4, R8 ;  /* 0x00000004110a7825 */ /* 0x000fc600078e0208 */
[----:B------:R-:W4:Y:S04]  /*0620*/  LDG.E R22, desc[UR4][R8.64] ;  /* 0x0000000408167981 */ /* 0x000f28000c1e1900 */
[----:B------:R-:W4:Y:S04]  /*0630*/  LDG.E R18, desc[UR4][R2.64+0x8] ;  /* 0x0000080402127981 */ /* 0x000f28000c1e1900 */
[----:B------:R-:W5:Y:S04]  /*0640*/  LDG.E R26, desc[UR4][R2.64+0xc] ;  /* 0x00000c04021a7981 */ /* 0x000f68000c1e1900 */
[----:B------:R-:W5:Y:S01]  /*0650*/  LDG.E R10, desc[UR4][R10.64] ;  /* 0x000000040a0a7981 */ /* 0x000f62000c1e1900 */
[----:B------:R-:W-:Y:S01]  /*0660*/  IADD3 R21, PT, PT, R21, 0x4, RZ ;  /* 0x0000000415157810 */ /* 0x000fe20007ffe0ff */
[----:B---3--:R-:W-:-:S04]  /*0670*/  FFMA R24, R13, R4, R24 ;  /* 0x000000040d187223 */ /* 0x008fc80000000018 */
[----:B--2---:R-:W-:-:S04]  /*0680*/  FFMA R15, R15, R6, R24 ;  /* 0x000000060f0f7223 */ /* 0x004fc80000000018 */
[----:B----4-:R-:W-:-:S04]  /*0690*/  FFMA R15, R18, R22, R15 ;  /* 0x00000016120f7223 */ /* 0x010fc8000000000f */
[----:B-----5:R-:W-:-:S07]  /*06a0*/  FFMA R24, R26, R10, R15 ;  /* 0x0000000a1a187223 */ /* 0x020fce000000000f */
.L_x_12:
[----:B------:R-:W-:Y:S05]  /*06b0*/  @!P0 BRA `(.L_x_9) ;  /* 0x00000000007c8947 */ /* 0x000fea0003800000 */
[----:B------:R-:W-:Y:S01]  /*06c0*/  ISETP.NE.AND P1, PT, R14, 0x1, PT ;  /* 0x000000010e00780c */ /* 0x000fe20003f25270 */
[----:B------:R-:W0:Y:S01]  /*06d0*/  LDC.64 R10, c[0x0][0x390] ;  /* 0x0000e400ff0a7b82 */ /* 0x000e220000000a00 */
[----:B------:R-:W-:-:S04]  /*06e0*/  LOP3.LUT R19, R19, 0x1, RZ, 0xc0, !PT ;  /* 0x0000000113137812 */ /* 0x000fc800078ec0ff */
[----:B------:R-:W-:-:S03]  /*06f0*/  ISETP.NE.U32.AND P0, PT, R19, 0x1, PT ;  /* 0x000000011300780c */ /* 0x000fc60003f05070 */
[----:B------:R-:W1:Y:S04]  /*0700*/  LDC.64 R8, c[0x0][0x398] ;  /* 0x0000e600ff087b82 */ /* 0x000e680000000a00 */
[CC--:B------:R-:W-:Y:S02]  /*0710*/  @P1 IADD3 R13, PT, PT, R20.reuse, R21.reuse, RZ ;  /* 0x00000015140d1210 */ /* 0x0c0fe40007ffe0ff */
[----:B------:R-:W-:Y:S02]  /*0720*/  @P1 IADD3 R12, P2, PT, R20, R21, RZ ;  /* 0x00000015140c1210 */ /* 0x000fe40007f5e0ff */
[----:B------:R-:W2:Y:S02]  /*0730*/  @P1 LDC.64 R2, c[0x0][0x390] ;  /* 0x0000e400ff021b82 */ /* 0x000ea40000000a00 */
[----:B------:R-:W-:-:S06]  /*0740*/  @P1 IADD3.X R14, PT, PT, RZ, RZ, RZ, P2, !PT ;  /* 0x000000ffff0e1210 */ /* 0x000fcc00017fe4ff */
[----:B------:R-:W3:Y:S01]  /*0750*/  LDC.64 R4, c[0x0][0x390] ;  /* 0x0000e400ff047b82 */ /* 0x000ee20000000a00 */
[----:B0-----:R-:W-:-:S04]  /*0760*/  @P1 IMAD.WIDE.U32 R10, R13, 0x4, R10 ;  /* 0x000000040d0a1825 */ /* 0x001fc800078e000a */
[C---:B------:R-:W-:Y:S01]  /*0770*/  @P1 IMAD R13, R21.reuse, R17, R0 ;  /* 0x00000011150d1224 */ /* 0x040fe200078e0200 */
[----:B------:R-:W-:Y:S01]  /*0780*/  @P1 IADD3 R21, PT, PT, R21, 0x2, RZ ;  /* 0x0000000215151810 */ /* 0x000fe20007ffe0ff */
[----:B------:R-:W4:Y:S01]  /*0790*/  @P1 LDG.E R11, desc[UR4][R10.64] ;  /* 0x000000040a0b1981 */ /* 0x000f22000c1e1900 */
[----:B------:R-:W0:Y:S01]  /*07a0*/  LDC.64 R6, c[0x0][0x398] ;  /* 0x0000e600ff067b82 */ /* 0x000e220000000a00 */
[----:B-1----:R-:W-:Y:S01]  /*07b0*/  @P1 IMAD.WIDE R8, R13, 0x4, R8 ;  /* 0x000000040d081825 */ /* 0x002fe200078e0208 */
[----:B------:R-:W-:Y:S02]  /*07c0*/  @!P0 IADD3 R15, PT, PT, R20, R21, RZ ;  /* 0x00000015140f8210 */ /* 0x000fe40007ffe0ff */
[----:B--2---:R-:W-:Y:S01]  /*07d0*/  @P1 LEA R2, P2, R12, R2, 0x2 ;  /* 0x000000020c021211 */ /* 0x004fe200078410ff */
[----:B------:R-:W-:-:S03]  /*07e0*/  @!P0 IMAD R21, R21, R17, R0 ;  /* 0x0000001115158224 */ /* 0x000fc600078e0200 */
[----:B------:R-:W-:Y:S01]  /*07f0*/  @P1 LEA.HI.X R3, R12, R3, R14, 0x2, P2 ;  /* 0x000000030c031211 */ /* 0x000fe200010f140e */
[----:B------:R-:W-:Y:S01]  /*0800*/  @P1 IMAD.WIDE R12, R17, 0x4, R8 ;  /* 0x00000004110c1825 */ /* 0x000fe200078e0208 */
[----:B------:R-:W4:Y:S03]  /*0810*/  @P1 LDG.E R14, desc[UR4][R8.64] ;  /* 0x00000004080e1981 */ /* 0x000f26000c1e1900 */
[----:B---3--:R-:W-:Y:S01]  /*0820*/  @!P0 IMAD.WIDE.U32 R4, R15, 0x4, R4 ;  /* 0x000000040f048825 */ /* 0x008fe200078e0004 */
[----:B------:R-:W2:Y:S04]  /*0830*/  @P1 LDG.E R2, desc[UR4][R2.64+0x4] ;  /* 0x0000040402021981 */ /* 0x000ea8000c1e1900 */
[----:B------:R-:W2:Y:S01]  /*0840*/  @P1 LDG.E R12, desc[UR4][R12.64] ;  /* 0x000000040c0c1981 */ /* 0x000ea2000c1e1900 */
[----:B0-----:R-:W-:-:S03]  /*0850*/  @!P0 IMAD.WIDE R6, R21, 0x4, R6 ;  /* 0x0000000415068825 */ /* 0x001fc600078e0206 */
[----:B------:R-:W3:Y:S04]  /*0860*/  @!P0 LDG.E R5, desc[UR4][R4.64] ;  /* 0x0000000404058981 */ /* 0x000ee8000c1e1900 */
[----:B------:R-:W3:Y:S01]  /*0870*/  @!P0 LDG.E R6, desc[UR4][R6.64] ;  /* 0x0000000406068981 */ /* 0x000ee2000c1e1900 */
[----:B----4-:R-:W-:-:S04]  /*0880*/  @P1 FFMA R11, R11, R14, R24 ;  /* 0x0000000e0b0b1223 */ /* 0x010fc80000000018 */
[----:B--2---:R-:W-:-:S04]  /*0890*/  @P1 FFMA R24, R2, R12, R11 ;  /* 0x0000000c02181223 */ /* 0x004fc8000000000b */
[----:B---3--:R-:W-:-:S07]  /*08a0*/  @!P0 FFMA R24, R5, R6, R24 ;  /* 0x0000000605188223 */ /* 0x008fce0000000018 */
.L_x_9:
[----:B------:R-:W0:Y:S01]  /*08b0*/  LDC.64 R2, c[0x0][0x3a0] ;  /* 0x0000e800ff027b82 */ /* 0x000e220000000a00 */
[----:B------:R-:W-:-:S04]  /*08c0*/  IMAD R17, R16, R17, R0 ;  /* 0x0000001110117224 */ /* 0x000fc800078e0200 */
[----:B0-----:R-:W-:-:S05]  /*08d0*/  IMAD.WIDE R2, R17, 0x4, R2 ;  /* 0x0000000411027825 */ /* 0x001fca00078e0202 */
[----:B------:R-:W-:Y:S01]  /*08e0*/  STG.E desc[UR4][R2.64], R24 ;  /* 0x0000001802007986 */ /* 0x000fe2000c101904 */
[----:B------:R-:W-:Y:S05]  /*08f0*/  EXIT ;  /* 0x000000000000794d */ /* 0x000fea0003800000 */
.L_x_13:
        /* <DEDUP_REMOVED lines=16> */
.L_x_17:


//--------------------- .nv.shared._Z26Matrix_MulKernel_RegTilingiiiPfS_S_ --------------------------
	.section	.nv.shared._Z26Matrix_MulKernel_RegTilingiiiPfS_S_,"aw",@nobits
	.sectionflags	@""
	.align	4
.nv.shared._Z26Matrix_MulKernel_RegTilingiiiPfS_S_:
	.zero		2048


//--------------------- .nv.shared.reserved.0     --------------------------
	.section	.nv.shared.reserved.0,"aw",@nobits
	.weak		__nv_reservedSMEM_offset_0_alias
	.size		__nv_reservedSMEM_offset_0_alias, 0, 64
	.other		__nv_reservedSMEM_offset_0_alias,@"STO_CUDA_RESERVED_SHARED STV_DEFAULT"
__nv_reservedSMEM_offset_0_alias:
	.zero		0
	.zero		64


//--------------------- .nv.shared._Z30Matrix_MulKernel_Tiled_PaddingiiiPfS_S_ --------------------------
	.section	.nv.shared._Z30Matrix_MulKernel_Tiled_PaddingiiiPfS_S_,"aw",@nobits
	.sectionflags	@""
	.align	4
.nv.shared._Z30Matrix_MulKernel_Tiled_PaddingiiiPfS_S_:
	.zero		3200


//--------------------- .nv.shared._Z22Matrix_MulKernel_TilediiiPfS_S_ --------------------------
	.section	.nv.shared._Z22Matrix_MulKernel_TilediiiPfS_S_,"aw",@nobits
	.sectionflags	@""
	.align	4
.nv.shared._Z22Matrix_MulKernel_TilediiiPfS_S_:
	.zero		3072


//--------------------- .nv.constant0._Z26Matrix_MulKernel_RegTilingiiiPfS_S_ --------------------------
	.section	.nv.constant0._Z26Matrix_MulKernel_RegTilingiiiPfS_S_,"a",@progbits
	.sectionflags	@""
	.align	4
.nv.constant0._Z26Matrix_MulKernel_RegTilingiiiPfS_S_:
	.zero		936


//--------------------- .nv.constant0._Z30Matrix_MulKernel_Tiled_PaddingiiiPfS_S_ --------------------------
	.section	.nv.constant0._Z30Matrix_MulKernel_Tiled_PaddingiiiPfS_S_,"a",@progbits
	.sectionflags	@""
	.align	4
.nv.constant0._Z30Matrix_MulKernel_Tiled_PaddingiiiPfS_S_:
	.zero		936


//--------------------- .nv.constant0._Z22Matrix_MulKernel_TilediiiPfS_S_ --------------------------
	.section	.nv.constant0._Z22Matrix_MulKernel_TilediiiPfS_S_,"a",@progbits
	.sectionflags	@""
	.align	4
.nv.constant0._Z22Matrix_MulKernel_TilediiiPfS_S_:
	.zero		936


//--------------------- .nv.constant0._Z16Matrix_MulKerneliiiPfS_S_ --------------------------
	.section	.nv.constant0._Z16Matrix_MulKerneliiiPfS_S_,"a",@progbits
	.sectionflags	@""
	.align	4
.nv.constant0._Z16Matrix_MulKerneliiiPfS_S_:
	.zero		936


//--------------------- SYMBOLS --------------------------

	.type		.nv.reservedSmem.offset0,@object
	.size		.nv.reservedSmem.offset0,0x4
	.type		.nv.reservedSmem.cap,@object
	.size		.nv.reservedSmem.cap,0x4
